	.target	sm_100a

	.elftype	@"ET_EXEC"


//--------------------- .note.nv.tkinfo           --------------------------
	.section	.note.nv.tkinfo,"",@"SHT_NOTE"
	.sectionflags	@"SHF_NOTE_NV_TKINFO"
	.tkinfo
        /*0018*/ 	.word	0x00000002
        /*0030*/ 	.string	""
        /*0030*/ 	.string	"ptxas"
        /*0030*/ 	.string	"Cuda compilation tools, release 13.0, V13.0.88"
        /*0030*/ 	.string	"Build cuda_13.0.r13.0/compiler.36424714_0"
        /*0030*/ 	.string	"-arch sm_100a -m 64 "



//--------------------- .note.nv.cuinfo           --------------------------
	.section	.note.nv.cuinfo,"",@"SHT_NOTE"
	.sectionflags	@"SHF_NOTE_NV_CUINFO"
        /*0018*/ 	.short	0x0002
        /*001a*/ 	.short	0x0064
        /*001c*/ 	.short	0x0082
	.zero		2


//--------------------- .nv.info                  --------------------------
	.section	.nv.info,"",@"SHT_CUDA_INFO"
	.align	4


	//----- nvinfo : EIATTR_REGCOUNT
	.align		4
        /*0000*/ 	.byte	0x04, 0x2f
        /*0002*/ 	.short	(.L_19 - .L_18)
	.align		4
.L_18:
        /*0004*/ 	.word	index@(_ZN7cutlass13device_kernelINS_4gemm6kernel13GemmUniversalIN4cute5tupleIJiiiiEEENS1_10collective13CollectiveMmaINS1_35MainloopSm100TmaUmmaWarpSpecializedILi8ELi2ELi4ENS5_IJNS4_1CILi4EEENSA_ILi2EEENSA_ILi1EEEEEEEENS5_IJNSA_ILi64EEENSA_ILi128EEESH_EEENS_12float_e4m3_tENS5_IJlSD_lEEESJ_SK_NS4_8TiledMMAINS4_8MMA_AtomIJNS4_10MMA_TraitsINS4_19SM100_MMA_F8F6F4_SSEJSJ_SJ_fSG_SH_NS4_17integral_constantINS4_4UMMA5MajorELSR_0EEESS_NSP_INSQ_7ScaleInELST_0EEESU_EEEEEENS4_6LayoutINS5_IJSD_SD_SD_EEENS5_IJNSA_ILi0EEESZ_SZ_EEEEENS5_IJNS4_10UnderscoreES12_S12_EEEEENS4_23SM90_TMA_LOAD_MULTICASTENS4_14ComposedLayoutINS4_7SwizzleILi3ELi4ELi3EEENS4_18smem_ptr_flag_bitsILi8EEENSX_INS5_IJNSA_ILi8EEESH_EEENS5_IJSH_SD_EEEEEEEvNS4_8identityES15_S1F_vS1G_EENS_8epilogue10collective18CollectiveEpilogueINS1I_23Sm100TmaWarpSpecializedILi2ELi2ELi32ELb0ELb0EEEJSI_NS5_IJNSX_ISG_SD_EES1N_EEESJ_SK_SJ_SK_NS1I_6fusion15FusionCallbacksIS1M_NS1P_17LinearCombinationISJ_fSJ_fLNS_15FloatRoundStyleE2EEESI_S1O_JEEENS4_5SM1004TMEM4LOAD26SM100_TMEM_LOAD_16dp32b32xENS4_13SM90_TMA_LOADENS16_INS17_ILi2ELi4ELi3EEES1A_NSX_INS5_IJS1B_SG_EEENS5_IJSG_SD_EEEEEEENS4_39AutoVectorizingCopyWithAssumedAlignmentILi128EEENS4_14SM90_TMA_STOREES24_S26_S26_EEEvvEEEEvNT_6ParamsE)
        /*0008*/ 	.word	0x00000072


	//----- nvinfo : EIATTR_FRAME_SIZE
	.align		4
.L_19:
        /*000c*/ 	.byte	0x04, 0x11
        /*000e*/ 	.short	(.L_21 - .L_20)
	.align		4
.L_20:
        /*0010*/ 	.word	index@($__internal_2_$__cuda_sm10x_tcgen05_guardrail_trap_unallocated_columns_being_dealloced)
        /*0014*/ 	.word	0x00000000


	//----- nvinfo : EIATTR_FRAME_SIZE
	.align		4
.L_21:
        /*0018*/ 	.byte	0x04, 0x11
        /*001a*/ 	.short	(.L_23 - .L_22)
	.align		4
.L_22:
        /*001c*/ 	.word	index@($__internal_1_$__cuda_sm10x_tcgen05_guardrail_trap_phase_invalid_during_alloc)
        /*0020*/ 	.word	0x00000000


	//----- nvinfo : EIATTR_FRAME_SIZE
	.align		4
.L_23:
        /*0024*/ 	.byte	0x04, 0x11
        /*0026*/ 	.short	(.L_25 - .L_24)
	.align		4
.L_24:
        /*0028*/ 	.word	index@($__internal_0_$__cuda_sm10x_tcgen05_guardrail_trap_col_being_dealloced_not_returned_by_alloc)
        /*002c*/ 	.word	0x00000000


	//----- nvinfo : EIATTR_FRAME_SIZE
	.align		4
.L_25:
        /*0030*/ 	.byte	0x04, 0x11
        /*0032*/ 	.short	(.L_27 - .L_26)
	.align		4
.L_26:
        /*0034*/ 	.word	index@(_ZN7cutlass13device_kernelINS_4gemm6kernel13GemmUniversalIN4cute5tupleIJiiiiEEENS1_10collective13CollectiveMmaINS1_35MainloopSm100TmaUmmaWarpSpecializedILi8ELi2ELi4ENS5_IJNS4_1CILi4EEENSA_ILi2EEENSA_ILi1EEEEEEEENS5_IJNSA_ILi64EEENSA_ILi128EEESH_EEENS_12float_e4m3_tENS5_IJlSD_lEEESJ_SK_NS4_8TiledMMAINS4_8MMA_AtomIJNS4_10MMA_TraitsINS4_19SM100_MMA_F8F6F4_SSEJSJ_SJ_fSG_SH_NS4_17integral_constantINS4_4UMMA5MajorELSR_0EEESS_NSP_INSQ_7ScaleInELST_0EEESU_EEEEEENS4_6LayoutINS5_IJSD_SD_SD_EEENS5_IJNSA_ILi0EEESZ_SZ_EEEEENS5_IJNS4_10UnderscoreES12_S12_EEEEENS4_23SM90_TMA_LOAD_MULTICASTENS4_14ComposedLayoutINS4_7SwizzleILi3ELi4ELi3EEENS4_18smem_ptr_flag_bitsILi8EEENSX_INS5_IJNSA_ILi8EEESH_EEENS5_IJSH_SD_EEEEEEEvNS4_8identityES15_S1F_vS1G_EENS_8epilogue10collective18CollectiveEpilogueINS1I_23Sm100TmaWarpSpecializedILi2ELi2ELi32ELb0ELb0EEEJSI_NS5_IJNSX_ISG_SD_EES1N_EEESJ_SK_SJ_SK_NS1I_6fusion15FusionCallbacksIS1M_NS1P_17LinearCombinationISJ_fSJ_fLNS_15FloatRoundStyleE2EEESI_S1O_JEEENS4_5SM1004TMEM4LOAD26SM100_TMEM_LOAD_16dp32b32xENS4_13SM90_TMA_LOADENS16_INS17_ILi2ELi4ELi3EEES1A_NSX_INS5_IJS1B_SG_EEENS5_IJSG_SD_EEEEEEENS4_39AutoVectorizingCopyWithAssumedAlignmentILi128EEENS4_14SM90_TMA_STOREES24_S26_S26_EEEvvEEEEvNT_6ParamsE)
        /*0038*/ 	.word	0x00000000


	//----- nvinfo : EIATTR_MIN_STACK_SIZE
	.align		4
.L_27:
        /*003c*/ 	.byte	0x04, 0x12
        /*003e*/ 	.short	(.L_29 - .L_28)
	.align		4
.L_28:
        /*0040*/ 	.word	index@(_ZN7cutlass13device_kernelINS_4gemm6kernel13GemmUniversalIN4cute5tupleIJiiiiEEENS1_10collective13CollectiveMmaINS1_35MainloopSm100TmaUmmaWarpSpecializedILi8ELi2ELi4ENS5_IJNS4_1CILi4EEENSA_ILi2EEENSA_ILi1EEEEEEEENS5_IJNSA_ILi64EEENSA_ILi128EEESH_EEENS_12float_e4m3_tENS5_IJlSD_lEEESJ_SK_NS4_8TiledMMAINS4_8MMA_AtomIJNS4_10MMA_TraitsINS4_19SM100_MMA_F8F6F4_SSEJSJ_SJ_fSG_SH_NS4_17integral_constantINS4_4UMMA5MajorELSR_0EEESS_NSP_INSQ_7ScaleInELST_0EEESU_EEEEEENS4_6LayoutINS5_IJSD_SD_SD_EEENS5_IJNSA_ILi0EEESZ_SZ_EEEEENS5_IJNS4_10UnderscoreES12_S12_EEEEENS4_23SM90_TMA_LOAD_MULTICASTENS4_14ComposedLayoutINS4_7SwizzleILi3ELi4ELi3EEENS4_18smem_ptr_flag_bitsILi8EEENSX_INS5_IJNSA_ILi8EEESH_EEENS5_IJSH_SD_EEEEEEEvNS4_8identityES15_S1F_vS1G_EENS_8epilogue10collective18CollectiveEpilogueINS1I_23Sm100TmaWarpSpecializedILi2ELi2ELi32ELb0ELb0EEEJSI_NS5_IJNSX_ISG_SD_EES1N_EEESJ_SK_SJ_SK_NS1I_6fusion15FusionCallbacksIS1M_NS1P_17LinearCombinationISJ_fSJ_fLNS_15FloatRoundStyleE2EEESI_S1O_JEEENS4_5SM1004TMEM4LOAD26SM100_TMEM_LOAD_16dp32b32xENS4_13SM90_TMA_LOADENS16_INS17_ILi2ELi4ELi3EEES1A_NSX_INS5_IJS1B_SG_EEENS5_IJSG_SD_EEEEEEENS4_39AutoVectorizingCopyWithAssumedAlignmentILi128EEENS4_14SM90_TMA_STOREES24_S26_S26_EEEvvEEEEvNT_6ParamsE)
        /*0044*/ 	.word	0x00000000
.L_29:


//--------------------- .nv.compat                --------------------------
	.section	.nv.compat,"",@"SHT_CUDA_COMPAT_INFO"
	.align	4
        /*0000*/ 	.byte	0x02, 0x09, 0x01, 0x00, 0x02, 0x02, 0x02, 0x00, 0x02, 0x05, 0x05, 0x00, 0x03, 0x07, 0x01, 0x01
        /*0010*/ 	.byte	0x02, 0x03, 0x01, 0x00, 0x02, 0x06, 0x01, 0x00, 0x04, 0x0b, 0x08, 0x00, 0x09, 0x00, 0x00, 0x00
        /*0020*/ 	.byte	0x00, 0x00, 0x00, 0x00


//--------------------- .nv.info._ZN7cutlass13device_kernelINS_4gemm6kernel13GemmUniversalIN4cute5tupleIJiiiiEEENS1_10collective13CollectiveMmaINS1_35MainloopSm100TmaUmmaWarpSpecializedILi8ELi2ELi4ENS5_IJNS4_1CILi4EEENSA_ILi2EEENSA_ILi1EEEEEEEENS5_IJNSA_ILi64EEENSA_ILi128EEESH_EEENS_12float_e4m3_tENS5_IJlSD_lEEESJ_SK_NS4_8TiledMMAINS4_8MMA_AtomIJNS4_10MMA_TraitsINS4_19SM100_MMA_F8F6F4_SSEJSJ_SJ_fSG_SH_NS4_17integral_constantINS4_4UMMA5MajorELSR_0EEESS_NSP_INSQ_7ScaleInELST_0EEESU_EEEEEENS4_6LayoutINS5_IJSD_SD_SD_EEENS5_IJNSA_ILi0EEESZ_SZ_EEEEENS5_IJNS4_10UnderscoreES12_S12_EEEEENS4_23SM90_TMA_LOAD_MULTICASTENS4_14ComposedLayoutINS4_7SwizzleILi3ELi4ELi3EEENS4_18smem_ptr_flag_bitsILi8EEENSX_INS5_IJNSA_ILi8EEESH_EEENS5_IJSH_SD_EEEEEEEvNS4_8identityES15_S1F_vS1G_EENS_8epilogue10collective18CollectiveEpilogueINS1I_23Sm100TmaWarpSpecializedILi2ELi2ELi32ELb0ELb0EEEJSI_NS5_IJNSX_ISG_SD_EES1N_EEESJ_SK_SJ_SK_NS1I_6fusion15FusionCallbacksIS1M_NS1P_17LinearCombinationISJ_fSJ_fLNS_15FloatRoundStyleE2EEESI_S1O_JEEENS4_5SM1004TMEM4LOAD26SM100_TMEM_LOAD_16dp32b32xENS4_13SM90_TMA_LOADENS16_INS17_ILi2ELi4ELi3EEES1A_NSX_INS5_IJS1B_SG_EEENS5_IJSG_SD_EEEEEEENS4_39AutoVectorizingCopyWithAssumedAlignmentILi128EEENS4_14SM90_TMA_STOREES24_S26_S26_EEEvvEEEEvNT_6ParamsE --------------------------
	.section	.nv.info._ZN7cutlass13device_kernelINS_4gemm6kernel13GemmUniversalIN4cute5tupleIJiiiiEEENS1_10collective13CollectiveMmaINS1_35MainloopSm100TmaUmmaWarpSpecializedILi8ELi2ELi4ENS5_IJNS4_1CILi4EEENSA_ILi2EEENSA_ILi1EEEEEEEENS5_IJNSA_ILi64EEENSA_ILi128EEESH_EEENS_12float_e4m3_tENS5_IJlSD_lEEESJ_SK_NS4_8TiledMMAINS4_8MMA_AtomIJNS4_10MMA_TraitsINS4_19SM100_MMA_F8F6F4_SSEJSJ_SJ_fSG_SH_NS4_17integral_constantINS4_4UMMA5MajorELSR_0EEESS_NSP_INSQ_7ScaleInELST_0EEESU_EEEEEENS4_6LayoutINS5_IJSD_SD_SD_EEENS5_IJNSA_ILi0EEESZ_SZ_EEEEENS5_IJNS4_10UnderscoreES12_S12_EEEEENS4_23SM90_TMA_LOAD_MULTICASTENS4_14ComposedLayoutINS4_7SwizzleILi3ELi4ELi3EEENS4_18smem_ptr_flag_bitsILi8EEENSX_INS5_IJNSA_ILi8EEESH_EEENS5_IJSH_SD_EEEEEEEvNS4_8identityES15_S1F_vS1G_EENS_8epilogue10collective18CollectiveEpilogueINS1I_23Sm100TmaWarpSpecializedILi2ELi2ELi32ELb0ELb0EEEJSI_NS5_IJNSX_ISG_SD_EES1N_EEESJ_SK_SJ_SK_NS1I_6fusion15FusionCallbacksIS1M_NS1P_17LinearCombinationISJ_fSJ_fLNS_15FloatRoundStyleE2EEESI_S1O_JEEENS4_5SM1004TMEM4LOAD26SM100_TMEM_LOAD_16dp32b32xENS4_13SM90_TMA_LOADENS16_INS17_ILi2ELi4ELi3EEES1A_NSX_INS5_IJS1B_SG_EEENS5_IJSG_SD_EEEEEEENS4_39AutoVectorizingCopyWithAssumedAlignmentILi128EEENS4_14SM90_TMA_STOREES24_S26_S26_EEEvvEEEEvNT_6ParamsE,"",@"SHT_CUDA_INFO"
	.sectionflags	@""
	.align	4


	//----- nvinfo : EIATTR_CUDA_API_VERSION
	.align		4
        /*0000*/ 	.byte	0x04, 0x37
        /*0002*/ 	.short	(.L_31 - .L_30)
.L_30:
        /*0004*/ 	.word	0x00000082


	//----- nvinfo : EIATTR_KPARAM_INFO
	.align		4
.L_31:
        /*0008*/ 	.byte	0x04, 0x17
        /*000a*/ 	.short	(.L_33 - .L_32)
.L_32:
        /*000c*/ 	.word	0x00000000
        /*0010*/ 	.short	0x0000
        /*0012*/ 	.short	0x0000
        /*0014*/ 	.byte	0x00, 0xf0, 0x01, 0x20


	//----- nvinfo : EIATTR_AT_ENTRY_FRAGMENTS
	.align		4
.L_33:
        /*0018*/ 	.byte	0x04, 0x4f
        /*001a*/ 	.short	(.L_35 - .L_34)


	//   ....[0]....
.L_34:
        /*001c*/ 	.word	0x00000006


	//----- nvinfo : EIATTR_RESERVED_SMEM_USED
	.align		4
.L_35:
        /*0020*/ 	.byte	0x01, 0x41
	.zero		2


	//----- nvinfo : EIATTR_SPARSE_MMA_MASK
	.align		4
        /*0024*/ 	.byte	0x03, 0x50
        /*0026*/ 	.short	0x0000


	//----- nvinfo : EIATTR_TCGEN05_1CTA_USED
	.align		4
        /*0028*/ 	.byte	0x01, 0x51
	.zero		2


	//----- nvinfo : EIATTR_MAXREG_COUNT
	.align		4
        /*002c*/ 	.byte	0x03, 0x1b
        /*002e*/ 	.short	0x00ff


	//----- nvinfo : EIATTR_NUM_BARRIERS
	.align		4
        /*0030*/ 	.byte	0x02, 0x4c
        /*0032*/ 	.byte	0x07
	.zero		1


	//----- nvinfo : EIATTR_EXTERNS
	.align		4
        /*0034*/ 	.byte	0x04, 0x0f
        /*0036*/ 	.short	(.L_37 - .L_36)


	//   ....[0]....
	.align		4
.L_36:
        /*0038*/ 	.word	index@(__assertfail)


	//----- nvinfo : EIATTR_MERCURY_ISA_VERSION
	.align		4
.L_37:
        /*003c*/ 	.byte	0x03, 0x5f
        /*003e*/ 	.short	0x0101


	//----- nvinfo : EIATTR_INT_WARP_WIDE_INSTR_OFFSETS
	.align		4
        /*0040*/ 	.byte	0x04, 0x31
        /*0042*/ 	.short	(.L_39 - .L_38)


	//   ....[0]....
.L_38:
        /*0044*/ 	.word	0x000041a0


	//   ....[1]....
        /*0048*/ 	.word	0x000041c0


	//   ....[2]....
        /*004c*/ 	.word	0x000041f0


	//   ....[3]....
        /*0050*/ 	.word	0x00004d30


	//   ....[4]....
        /*0054*/ 	.word	0x00004da0


	//   ....[5]....
        /*0058*/ 	.word	0x00004e70


	//   ....[6]....
        /*005c*/ 	.word	0x00004f20


	//----- nvinfo : EIATTR_COOP_GROUP_MASK_REGIDS
	.align		4
.L_39:
        /*0060*/ 	.byte	0x04, 0x29
        /*0062*/ 	.short	(.L_41 - .L_40)


	//   ....[0]....
.L_40:
        /*0064*/ 	.word	0xffffffff


	//   ....[1]....
        /*0068*/ 	.word	0xffffffff


	//   ....[2]....
        /*006c*/ 	.word	0xffffffff


	//   ....[3]....
        /*0070*/ 	.word	0xffffffff


	//   ....[4]....
        /*0074*/ 	.word	0xffffffff


	//   ....[5]....
        /*0078*/ 	.word	0xffffffff


	//   ....[6]....
        /*007c*/ 	.word	0xffffffff


	//   ....[7]....
        /*0080*/ 	.word	0xffffffff


	//   ....[8]....
        /*0084*/ 	.word	0xffffffff


	//   ....[9]....
        /*0088*/ 	.word	0xffffffff


	//   ....[10]....
        /*008c*/ 	.word	0xffffffff


	//   ....[11]....
        /*0090*/ 	.word	0xffffffff


	//   ....[12]....
        /*0094*/ 	.word	0xffffffff


	//   ....[13]....
        /*0098*/ 	.word	0xffffffff


	//----- nvinfo : EIATTR_COOP_GROUP_INSTR_OFFSETS
	.align		4
.L_41:
        /*009c*/ 	.byte	0x04, 0x28
        /*009e*/ 	.short	(.L_43 - .L_42)


	//   ....[0]....
.L_42:
        /*00a0*/ 	.word	0x00000080


	//   ....[1]....
        /*00a4*/ 	.word	0x000004f0


	//   ....[2]....
        /*00a8*/ 	.word	0x00000750


	//   ....[3]....
        /*00ac*/ 	.word	0x000008b0


	//   ....[4]....
        /*00b0*/ 	.word	0x000009b0


	//   ....[5]....
        /*00b4*/ 	.word	0x00000b20


	//   ....[6]....
        /*00b8*/ 	.word	0x00000cc0


	//   ....[7]....
        /*00bc*/ 	.word	0x00000e70


	//   ....[8]....
        /*00c0*/ 	.word	0x00002280


	//   ....[9]....
        /*00c4*/ 	.word	0x00003390


	//   ....[10]....
        /*00c8*/ 	.word	0x000035a0


	//   ....[11]....
        /*00cc*/ 	.word	0x000035d0


	//   ....[12]....
        /*00d0*/ 	.word	0x00004080


	//   ....[13]....
        /*00d4*/ 	.word	0x000042b0


	//----- nvinfo : EIATTR_VRC_CTA_INIT_COUNT
	.align		4
.L_43:
        /*00d8*/ 	.byte	0x02, 0x4a
        /*00da*/ 	.byte	0x80
	.zero		1


	//----- nvinfo : EIATTR_SYSCALL_OFFSETS
	.align		4
        /*00dc*/ 	.byte	0x04, 0x46
        /*00de*/ 	.short	(.L_45 - .L_44)


	//   ....[0]....
.L_44:
        /*00e0*/ 	.word	0x00005b30


	//   ....[1]....
        /*00e4*/ 	.word	0x00005c70


	//   ....[2]....
        /*00e8*/ 	.word	0x000064a0


	//   ....[3]....
        /*00ec*/ 	.word	0x00007230


	//----- nvinfo : EIATTR_MBARRIER_INSTR_OFFSETS
	.align		4
.L_45:
        /*00f0*/ 	.byte	0x04, 0x39
        /*00f2*/ 	.short	(.L_47 - .L_46)


	//   ....[0]....
.L_46:
        /*00f4*/ 	.word	0x00000630
        /*00f8*/ 	.word	0x000000ff
        /*00fc*/ 	.word	0x00000000
        /*0100*/ 	.short	0x0100
        /*0102*/ 	.byte	0x04
	.zero		1


	//   ....[1]....
        /*0104*/ 	.word	0x00000640
        /*0108*/ 	.word	0x000000ff
        /*010c*/ 	.word	0x00000040
        /*0110*/ 	.short	0x0100
        /*0112*/ 	.byte	0x04
	.zero		1


	//   ....[2]....
        /*0114*/ 	.word	0x00000650
        /*0118*/ 	.word	0x000000ff
        /*011c*/ 	.word	0x00000008
        /*0120*/ 	.short	0x0100
        /*0122*/ 	.byte	0x04
	.zero		1


	//   ....[3]....
        /*0124*/ 	.word	0x00000660
        /*0128*/ 	.word	0x000000ff
        /*012c*/ 	.word	0x00000048
        /*0130*/ 	.short	0x0100
        /*0132*/ 	.byte	0x04
	.zero		1


	//   ....[4]....
        /*0134*/ 	.word	0x00000670
        /*0138*/ 	.word	0x000000ff
        /*013c*/ 	.word	0x00000010
        /*0140*/ 	.short	0x0100
        /*0142*/ 	.byte	0x04
	.zero		1


	//   ....[5]....
        /*0144*/ 	.word	0x00000680
        /*0148*/ 	.word	0x000000ff
        /*014c*/ 	.word	0x00000050
        /*0150*/ 	.short	0x0100
        /*0152*/ 	.byte	0x04
	.zero		1


	//   ....[6]....
        /*0154*/ 	.word	0x00000690
        /*0158*/ 	.word	0x000000ff
        /*015c*/ 	.word	0x00000018
        /*0160*/ 	.short	0x0100
        /*0162*/ 	.byte	0x04
	.zero		1


	//   ....[7]....
        /*0164*/ 	.word	0x000006a0
        /*0168*/ 	.word	0x000000ff
        /*016c*/ 	.word	0x00000058
        /*0170*/ 	.short	0x0100
        /*0172*/ 	.byte	0x04
	.zero		1


	//   ....[8]....
        /*0174*/ 	.word	0x000006b0
        /*0178*/ 	.word	0x000000ff
        /*017c*/ 	.word	0x00000020
        /*0180*/ 	.short	0x0100
        /*0182*/ 	.byte	0x04
	.zero		1


	//   ....[9]....
        /*0184*/ 	.word	0x000006c0
        /*0188*/ 	.word	0x000000ff
        /*018c*/ 	.word	0x00000060
        /*0190*/ 	.short	0x0100
        /*0192*/ 	.byte	0x04
	.zero		1


	//   ....[10]....
        /*0194*/ 	.word	0x000006d0
        /*0198*/ 	.word	0x000000ff
        /*019c*/ 	.word	0x00000028
        /*01a0*/ 	.short	0x0100
        /*01a2*/ 	.byte	0x04
	.zero		1


	//   ....[11]....
        /*01a4*/ 	.word	0x000006e0
        /*01a8*/ 	.word	0x000000ff
        /*01ac*/ 	.word	0x00000068
        /*01b0*/ 	.short	0x0100
        /*01b2*/ 	.byte	0x04
	.zero		1


	//   ....[12]....
        /*01b4*/ 	.word	0x000006f0
        /*01b8*/ 	.word	0x000000ff
        /*01bc*/ 	.word	0x00000030
        /*01c0*/ 	.short	0x0100
        /*01c2*/ 	.byte	0x04
	.zero		1


	//   ....[13]....
        /*01c4*/ 	.word	0x00000700
        /*01c8*/ 	.word	0x000000ff
        /*01cc*/ 	.word	0x00000070
        /*01d0*/ 	.short	0x0100
        /*01d2*/ 	.byte	0x04
	.zero		1


	//   ....[14]....
        /*01d4*/ 	.word	0x00000710
        /*01d8*/ 	.word	0x000000ff
        /*01dc*/ 	.word	0x00000038
        /*01e0*/ 	.short	0x0100
        /*01e2*/ 	.byte	0x04
	.zero		1


	//   ....[15]....
        /*01e4*/ 	.word	0x00000720
        /*01e8*/ 	.word	0x000000ff
        /*01ec*/ 	.word	0x00000078
        /*01f0*/ 	.short	0x0100
        /*01f2*/ 	.byte	0x04
	.zero		1


	//   ....[16]....
        /*01f4*/ 	.word	0x00000860
        /*01f8*/ 	.word	0x000000ff
        /*01fc*/ 	.word	0x00000080
        /*0200*/ 	.short	0x0100
        /*0202*/ 	.byte	0x04
	.zero		1


	//   ....[17]....
        /*0204*/ 	.word	0x00000870
        /*0208*/ 	.word	0x000000ff
        /*020c*/ 	.word	0x00000090
        /*0210*/ 	.short	0x0100
        /*0212*/ 	.byte	0x04
	.zero		1


	//   ....[18]....
        /*0214*/ 	.word	0x00000880
        /*0218*/ 	.word	0x000000ff
        /*021c*/ 	.word	0x00000088
        /*0220*/ 	.short	0x0100
        /*0222*/ 	.byte	0x04
	.zero		1


	//   ....[19]....
        /*0224*/ 	.word	0x00000890
        /*0228*/ 	.word	0x000000ff
        /*022c*/ 	.word	0x00000098
        /*0230*/ 	.short	0x0100
        /*0232*/ 	.byte	0x04
	.zero		1


	//   ....[20]....
        /*0234*/ 	.word	0x00000980
        /*0238*/ 	.word	0x000000ff
        /*023c*/ 	.word	0x000000a0
        /*0240*/ 	.short	0x0100
        /*0242*/ 	.byte	0x06
	.zero		1


	//   ....[21]....
        /*0244*/ 	.word	0x00000990
        /*0248*/ 	.word	0x000000ff
        /*024c*/ 	.word	0x000000a8
        /*0250*/ 	.short	0x0100
        /*0252*/ 	.byte	0x06
	.zero		1


	//   ....[22]....
        /*0254*/ 	.word	0x00000ad0
        /*0258*/ 	.word	0x000000ff
        /*025c*/ 	.word	0x000000b0
        /*0260*/ 	.short	0x0100
        /*0262*/ 	.byte	0x06
	.zero		1


	//   ....[23]....
        /*0264*/ 	.word	0x00000ae0
        /*0268*/ 	.word	0x000000ff
        /*026c*/ 	.word	0x000000c0
        /*0270*/ 	.short	0x0100
        /*0272*/ 	.byte	0x06
	.zero		1


	//   ....[24]....
        /*0274*/ 	.word	0x00000af0
        /*0278*/ 	.word	0x000000ff
        /*027c*/ 	.word	0x000000b8
        /*0280*/ 	.short	0x0100
        /*0282*/ 	.byte	0x06
	.zero		1


	//   ....[25]....
        /*0284*/ 	.word	0x00000b00
        /*0288*/ 	.word	0x000000ff
        /*028c*/ 	.word	0x000000c8
        /*0290*/ 	.short	0x0100
        /*0292*/ 	.byte	0x06
	.zero		1


	//   ....[26]....
        /*0294*/ 	.word	0x00000c30
        /*0298*/ 	.word	0x000000ff
        /*029c*/ 	.word	0x000000d0
        /*02a0*/ 	.short	0x0100
        /*02a2*/ 	.byte	0x04
	.zero		1


	//   ....[27]....
        /*02a4*/ 	.word	0x00000c40
        /*02a8*/ 	.word	0x000000ff
        /*02ac*/ 	.word	0x000000f0
        /*02b0*/ 	.short	0x0100
        /*02b2*/ 	.byte	0x04
	.zero		1


	//   ....[28]....
        /*02b4*/ 	.word	0x00000c50
        /*02b8*/ 	.word	0x000000ff
        /*02bc*/ 	.word	0x000000d8
        /*02c0*/ 	.short	0x0100
        /*02c2*/ 	.byte	0x04
	.zero		1


	//   ....[29]....
        /*02c4*/ 	.word	0x00000c60
        /*02c8*/ 	.word	0x000000ff
        /*02cc*/ 	.word	0x000000f8
        /*02d0*/ 	.short	0x0100
        /*02d2*/ 	.byte	0x04
	.zero		1


	//   ....[30]....
        /*02d4*/ 	.word	0x00000c70
        /*02d8*/ 	.word	0x000000ff
        /*02dc*/ 	.word	0x000000e0
        /*02e0*/ 	.short	0x0100
        /*02e2*/ 	.byte	0x04
	.zero		1


	//   ....[31]....
        /*02e4*/ 	.word	0x00000c80
        /*02e8*/ 	.word	0x000000ff
        /*02ec*/ 	.word	0x00000100
        /*02f0*/ 	.short	0x0100
        /*02f2*/ 	.byte	0x04
	.zero		1


	//   ....[32]....
        /*02f4*/ 	.word	0x00000c90
        /*02f8*/ 	.word	0x000000ff
        /*02fc*/ 	.word	0x000000e8
        /*0300*/ 	.short	0x0100
        /*0302*/ 	.byte	0x04
	.zero		1


	//   ....[33]....
        /*0304*/ 	.word	0x00000ca0
        /*0308*/ 	.word	0x000000ff
        /*030c*/ 	.word	0x00000108
        /*0310*/ 	.short	0x0100
        /*0312*/ 	.byte	0x04
	.zero		1


	//   ....[34]....
        /*0314*/ 	.word	0x00000d90
        /*0318*/ 	.word	0x000000ff
        /*031c*/ 	.word	0x00000110
        /*0320*/ 	.short	0x0100
        /*0322*/ 	.byte	0x04
	.zero		1


	//   ....[35]....
        /*0324*/ 	.word	0x00000da0
        /*0328*/ 	.word	0x000000ff
        /*032c*/ 	.word	0x00000120
        /*0330*/ 	.short	0x0100
        /*0332*/ 	.byte	0x04
	.zero		1


	//   ....[36]....
        /*0334*/ 	.word	0x00000db0
        /*0338*/ 	.word	0x000000ff
        /*033c*/ 	.word	0x00000118
        /*0340*/ 	.short	0x0100
        /*0342*/ 	.byte	0x04
	.zero		1


	//   ....[37]....
        /*0344*/ 	.word	0x00000dc0
        /*0348*/ 	.word	0x000000ff
        /*034c*/ 	.word	0x00000128
        /*0350*/ 	.short	0x0100
        /*0352*/ 	.byte	0x04
	.zero		1


	//   ....[38]....
        /*0354*/ 	.word	0x00001b10
        /*0358*/ 	.word	0x00000000
        /*035c*/ 	.word	0x00000120
        /*0360*/ 	.short	0x010a
        /*0362*/ 	.byte	0xff
	.zero		1


	//   ....[39]....
        /*0364*/ 	.word	0x00001b30
        /*0368*/ 	.word	0x00000000
        /*036c*/ 	.word	0x00000110
        /*0370*/ 	.short	0x0101
        /*0372*/ 	.byte	0xff
	.zero		1


	//   ....[40]....
        /*0374*/ 	.word	0x00001bf0
        /*0378*/ 	.word	0x000000ff
        /*037c*/ 	.word	0x00000040
        /*0380*/ 	.short	0x010a
        /*0382*/ 	.byte	0x04
	.zero		1


	//   ....[41]....
        /*0384*/ 	.word	0x00001c80
        /*0388*/ 	.word	0x000000ff
        /*038c*/ 	.word	0x00000040
        /*0390*/ 	.short	0x010a
        /*0392*/ 	.byte	0x21
	.zero		1


	//   ....[42]....
        /*0394*/ 	.word	0x00001e10
        /*0398*/ 	.word	0x000000ff
        /*039c*/ 	.word	0x00000040
        /*03a0*/ 	.short	0x010a
        /*03a2*/ 	.byte	0x05
	.zero		1


	//   ....[43]....
        /*03a4*/ 	.word	0x00001f40
        /*03a8*/ 	.word	0x000000ff
        /*03ac*/ 	.word	0x000000a8
        /*03b0*/ 	.short	0x0101
        /*03b2*/ 	.byte	0x15
	.zero		1


	//   ....[44]....
        /*03b4*/ 	.word	0x00001f60
        /*03b8*/ 	.word	0x000000ff
        /*03bc*/ 	.word	0x00000040
        /*03c0*/ 	.short	0x010a
        /*03c2*/ 	.byte	0x04
	.zero		1


	//   ....[45]....
        /*03c4*/ 	.word	0x00001fe0
        /*03c8*/ 	.word	0x000000ff
        /*03cc*/ 	.word	0x00000040
        /*03d0*/ 	.short	0x010a
        /*03d2*/ 	.byte	0x11
	.zero		1


	//   ....[46]....
        /*03d4*/ 	.word	0x00002170
        /*03d8*/ 	.word	0x000000ff
        /*03dc*/ 	.word	0x00000040
        /*03e0*/ 	.short	0x010a
        /*03e2*/ 	.byte	0x05
	.zero		1


	//   ....[47]....
        /*03e4*/ 	.word	0x000022b0
        /*03e8*/ 	.word	0x00000003
        /*03ec*/ 	.word	0x000000b0
        /*03f0*/ 	.short	0x010a
        /*03f2*/ 	.byte	0xff
	.zero		1


	//   ....[48]....
        /*03f4*/ 	.word	0x00002400
        /*03f8*/ 	.word	0x00000000
        /*03fc*/ 	.word	0x00000000
        /*0400*/ 	.short	0x0101
        /*0402*/ 	.byte	0xff
	.zero		1


	//   ....[49]....
        /*0404*/ 	.word	0x000029a0
        /*0408*/ 	.word	0x000000ff
        /*040c*/ 	.word	0x00000000
        /*0410*/ 	.short	0x010a
        /*0412*/ 	.byte	0x04
	.zero		1


	//   ....[50]....
        /*0414*/ 	.word	0x00002a30
        /*0418*/ 	.word	0x000000ff
        /*041c*/ 	.word	0x00000000
        /*0420*/ 	.short	0x010a
        /*0422*/ 	.byte	0x05
	.zero		1


	//   ....[51]....
        /*0424*/ 	.word	0x00002ac0
        /*0428*/ 	.word	0x000000ff
        /*042c*/ 	.word	0x00000000
        /*0430*/ 	.short	0x010a
        /*0432*/ 	.byte	0x05
	.zero		1


	//   ....[52]....
        /*0434*/ 	.word	0x00002b50
        /*0438*/ 	.word	0x000000ff
        /*043c*/ 	.word	0x00000000
        /*0440*/ 	.short	0x010a
        /*0442*/ 	.byte	0x05
	.zero		1


	//   ....[53]....
        /*0444*/ 	.word	0x00002be0
        /*0448*/ 	.word	0x000000ff
        /*044c*/ 	.word	0x00000000
        /*0450*/ 	.short	0x010a
        /*0452*/ 	.byte	0x05
	.zero		1


	//   ....[54]....
        /*0454*/ 	.word	0x00002c70
        /*0458*/ 	.word	0x000000ff
        /*045c*/ 	.word	0x00000000
        /*0460*/ 	.short	0x010a
        /*0462*/ 	.byte	0x05
	.zero		1


	//   ....[55]....
        /*0464*/ 	.word	0x00002d00
        /*0468*/ 	.word	0x000000ff
        /*046c*/ 	.word	0x00000000
        /*0470*/ 	.short	0x010a
        /*0472*/ 	.byte	0x05
	.zero		1


	//   ....[56]....
        /*0474*/ 	.word	0x00002da0
        /*0478*/ 	.word	0x00000000
        /*047c*/ 	.word	0x00000000
        /*0480*/ 	.short	0x010a
        /*0482*/ 	.byte	0xff
	.zero		1


	//   ....[57]....
        /*0484*/ 	.word	0x00002ee0
        /*0488*/ 	.word	0x00000002
        /*048c*/ 	.word	0x00000110
        /*0490*/ 	.short	0x010a
        /*0492*/ 	.byte	0xff
	.zero		1


	//   ....[58]....
        /*0494*/ 	.word	0x00002f40
        /*0498*/ 	.word	0x00000004
        /*049c*/ 	.word	0x00000000
        /*04a0*/ 	.short	0x0101
        /*04a2*/ 	.byte	0xff
	.zero		1


	//   ....[59]....
        /*04a4*/ 	.word	0x00002f60
        /*04a8*/ 	.word	0x000000ff
        /*04ac*/ 	.word	0x000000c0
        /*04b0*/ 	.short	0x010a
        /*04b2*/ 	.byte	0x04
	.zero		1


	//   ....[60]....
        /*04b4*/ 	.word	0x00003080
        /*04b8*/ 	.word	0x00000002
        /*04bc*/ 	.word	0x000000b0
        /*04c0*/ 	.short	0x010a
        /*04c2*/ 	.byte	0xff
	.zero		1


	//   ....[61]....
        /*04c4*/ 	.word	0x00003190
        /*04c8*/ 	.word	0x00000002
        /*04cc*/ 	.word	0x00000000
        /*04d0*/ 	.short	0x0101
        /*04d2*/ 	.byte	0xff
	.zero		1


	//   ....[62]....
        /*04d4*/ 	.word	0x00003220
        /*04d8*/ 	.word	0x000000ff
        /*04dc*/ 	.word	0x000000c0
        /*04e0*/ 	.short	0x0106
        /*04e2*/ 	.byte	0x04
	.zero		1


	//   ....[63]....
        /*04e4*/ 	.word	0x00003240
        /*04e8*/ 	.word	0x000000ff
        /*04ec*/ 	.word	0x000000c0
        /*04f0*/ 	.short	0x010a
        /*04f2*/ 	.byte	0x04
	.zero		1


	//   ....[64]....
        /*04f4*/ 	.word	0x000032d0
        /*04f8*/ 	.word	0x000000ff
        /*04fc*/ 	.word	0x000000c0
        /*0500*/ 	.short	0x0106
        /*0502*/ 	.byte	0x07
	.zero		1


	//   ....[65]....
        /*0504*/ 	.word	0x00003310
        /*0508*/ 	.word	0x00000000
        /*050c*/ 	.word	0x000000c0
        /*0510*/ 	.short	0x010a
        /*0512*/ 	.byte	0xff
	.zero		1


	//   ....[66]....
        /*0514*/ 	.word	0x00003870
        /*0518*/ 	.word	0x00000000
        /*051c*/ 	.word	0x000000b0
        /*0520*/ 	.short	0x010a
        /*0522*/ 	.byte	0xff
	.zero		1


	//   ....[67]....
        /*0524*/ 	.word	0x00003970
        /*0528*/ 	.word	0x00000003
        /*052c*/ 	.word	0x00000000
        /*0530*/ 	.short	0x0101
        /*0532*/ 	.byte	0xff
	.zero		1


	//   ....[68]....
        /*0534*/ 	.word	0x00003980
        /*0538*/ 	.word	0x000000ff
        /*053c*/ 	.word	0x00000000
        /*0540*/ 	.short	0x010a
        /*0542*/ 	.byte	0x04
	.zero		1


	//   ....[69]....
        /*0544*/ 	.word	0x00003a00
        /*0548*/ 	.word	0x000000ff
        /*054c*/ 	.word	0x000000f0
        /*0550*/ 	.short	0x010a
        /*0552*/ 	.byte	0x1f
	.zero		1


	//   ....[70]....
        /*0554*/ 	.word	0x00003ae0
        /*0558*/ 	.word	0x000000ff
        /*055c*/ 	.word	0x00000000
        /*0560*/ 	.short	0x010a
        /*0562*/ 	.byte	0x05
	.zero		1


	//   ....[71]....
        /*0564*/ 	.word	0x00003c20
        /*0568*/ 	.word	0x000000ff
        /*056c*/ 	.word	0x00000000
        /*0570*/ 	.short	0x010a
        /*0572*/ 	.byte	0x04
	.zero		1


	//   ....[72]....
        /*0574*/ 	.word	0x00003eb0
        /*0578*/ 	.word	0x000000ff
        /*057c*/ 	.word	0x00000000
        /*0580*/ 	.short	0x010a
        /*0582*/ 	.byte	0x04
	.zero		1


	//   ....[73]....
        /*0584*/ 	.word	0x00003f40
        /*0588*/ 	.word	0x000000ff
        /*058c*/ 	.word	0x00000000
        /*0590*/ 	.short	0x010a
        /*0592*/ 	.byte	0x05
	.zero		1


	//   ....[74]....
        /*0594*/ 	.word	0x00003fd0
        /*0598*/ 	.word	0x000000ff
        /*059c*/ 	.word	0x00000000
        /*05a0*/ 	.short	0x010a
        /*05a2*/ 	.byte	0x05
	.zero		1


	//   ....[75]....
        /*05a4*/ 	.word	0x00004060
        /*05a8*/ 	.word	0x000000ff
        /*05ac*/ 	.word	0x00000000
        /*05b0*/ 	.short	0x010a
        /*05b2*/ 	.byte	0x04
	.zero		1


	//   ....[76]....
        /*05b4*/ 	.word	0x00004530
        /*05b8*/ 	.word	0x0000000c
        /*05bc*/ 	.word	0x000000b0
        /*05c0*/ 	.short	0x010a
        /*05c2*/ 	.byte	0xff
	.zero		1


	//   ....[77]....
        /*05c4*/ 	.word	0x000046a0
        /*05c8*/ 	.word	0x00000000
        /*05cc*/ 	.word	0x00000000
        /*05d0*/ 	.short	0x0101
        /*05d2*/ 	.byte	0xff
	.zero		1


	//   ....[78]....
        /*05d4*/ 	.word	0x00004b30
        /*05d8*/ 	.word	0x000000ff
        /*05dc*/ 	.word	0x000000a8
        /*05e0*/ 	.short	0x010a
        /*05e2*/ 	.byte	0x15
	.zero		1


	//   ....[79]....
        /*05e4*/ 	.word	0x00004cb0
        /*05e8*/ 	.word	0x000000ff
        /*05ec*/ 	.word	0x00000090
        /*05f0*/ 	.short	0x010a
        /*05f2*/ 	.byte	0x15
	.zero		1


	//   ....[80]....
        /*05f4*/ 	.word	0x00004e20
        /*05f8*/ 	.word	0x000000ff
        /*05fc*/ 	.word	0x00000080
        /*0600*/ 	.short	0x010b
        /*0602*/ 	.byte	0x15
	.zero		1


	//   ....[81]....
        /*0604*/ 	.word	0x00004e30
        /*0608*/ 	.word	0x000000ff
        /*060c*/ 	.word	0x00000000
        /*0610*/ 	.short	0x0101
        /*0612*/ 	.byte	0x22
	.zero		1


	//   ....[82]....
        /*0614*/ 	.word	0x00004e40
        /*0618*/ 	.word	0x000000ff
        /*061c*/ 	.word	0x00000098
        /*0620*/ 	.short	0x010a
        /*0622*/ 	.byte	0x15
	.zero		1


	//   ....[83]....
        /*0624*/ 	.word	0x00005020
        /*0628*/ 	.word	0x000000ff
        /*062c*/ 	.word	0x00000088
        /*0630*/ 	.short	0x010b
        /*0632*/ 	.byte	0x15
	.zero		1


	//   ....[84]....
        /*0634*/ 	.word	0x00005030
        /*0638*/ 	.word	0x000000ff
        /*063c*/ 	.word	0x00000000
        /*0640*/ 	.short	0x0101
        /*0642*/ 	.byte	0x21
	.zero		1


	//   ....[85]....
        /*0644*/ 	.word	0x00005060
        /*0648*/ 	.word	0x000000ff
        /*064c*/ 	.word	0x00000090
        /*0650*/ 	.short	0x010a
        /*0652*/ 	.byte	0x15
	.zero		1


	//   ....[86]....
        /*0654*/ 	.word	0x000050a0
        /*0658*/ 	.word	0x00000000
        /*065c*/ 	.word	0x00000098
        /*0660*/ 	.short	0x010a
        /*0662*/ 	.byte	0xff
	.zero		1


	//   ....[87]....
        /*0664*/ 	.word	0x000053d0
        /*0668*/ 	.word	0x00000003
        /*066c*/ 	.word	0x000000b0
        /*0670*/ 	.short	0x010a
        /*0672*/ 	.byte	0xff
	.zero		1


	//   ....[88]....
        /*0674*/ 	.word	0x00005550
        /*0678*/ 	.word	0x00000000
        /*067c*/ 	.word	0x00000000
        /*0680*/ 	.short	0x0101
        /*0682*/ 	.byte	0xff
	.zero		1


	//   ....[89]....
        /*0684*/ 	.word	0x00006090
        /*0688*/ 	.word	0x00000002
        /*068c*/ 	.word	0x00000080
        /*0690*/ 	.short	0x010a
        /*0692*/ 	.byte	0xff
	.zero		1


	//   ....[90]....
        /*0694*/ 	.word	0x00006100
        /*0698*/ 	.word	0x00000064
        /*069c*/ 	.word	0x000000d0
        /*06a0*/ 	.short	0x010a
        /*06a2*/ 	.byte	0xff
	.zero		1


	//   ....[91]....
        /*06a4*/ 	.word	0x000061f0
        /*06a8*/ 	.word	0x00000002
        /*06ac*/ 	.word	0x00000080
        /*06b0*/ 	.short	0x010a
        /*06b2*/ 	.byte	0xff
	.zero		1


	//   ....[92]....
        /*06b4*/ 	.word	0x00006300
        /*06b8*/ 	.word	0x00000000
        /*06bc*/ 	.word	0x00000000
        /*06c0*/ 	.short	0x0101
        /*06c2*/ 	.byte	0xff
	.zero		1


	//   ....[93]....
        /*06c4*/ 	.word	0x00006380
        /*06c8*/ 	.word	0x00000064
        /*06cc*/ 	.word	0x000000d0
        /*06d0*/ 	.short	0x010a
        /*06d2*/ 	.byte	0xff
	.zero		1


	//   ....[94]....
        /*06d4*/ 	.word	0x00006ed0
        /*06d8*/ 	.word	0x0000006d
        /*06dc*/ 	.word	0x00000080
        /*06e0*/ 	.short	0x010a
        /*06e2*/ 	.byte	0xff
	.zero		1


	//   ....[95]....
        /*06e4*/ 	.word	0x00006fa0
        /*06e8*/ 	.word	0x0000006d
        /*06ec*/ 	.word	0x00000080
        /*06f0*/ 	.short	0x010a
        /*06f2*/ 	.byte	0xff
	.zero		1


	//   ....[96]....
        /*06f4*/ 	.word	0x000070b0
        /*06f8*/ 	.word	0x00000000
        /*06fc*/ 	.word	0x00000000
        /*0700*/ 	.short	0x0101
        /*0702*/ 	.byte	0xff
	.zero		1


	//   ....[97]....
        /*0704*/ 	.word	0x00007540
        /*0708*/ 	.word	0x000000ff
        /*070c*/ 	.word	0x00000000
        /*0710*/ 	.short	0x0101
        /*0712*/ 	.byte	0x04
	.zero		1


	//   ....[98]....
        /*0714*/ 	.word	0x00007d50
        /*0718*/ 	.word	0x00000000
        /*071c*/ 	.word	0x00000120
        /*0720*/ 	.short	0x010a
        /*0722*/ 	.byte	0xff
	.zero		1


	//   ....[99]....
        /*0724*/ 	.word	0x00007db0
        /*0728*/ 	.word	0x00000000
        /*072c*/ 	.word	0x00000040
        /*0730*/ 	.short	0x010a
        /*0732*/ 	.byte	0xff
	.zero		1


	//   ....[100]....
        /*0734*/ 	.word	0x00007e10
        /*0738*/ 	.word	0x00000000
        /*073c*/ 	.word	0x00000040
        /*0740*/ 	.short	0x010a
        /*0742*/ 	.byte	0xff
	.zero		1


	//   ....[101]....
        /*0744*/ 	.word	0x00007e60
        /*0748*/ 	.word	0x00000003
        /*074c*/ 	.word	0x000000b0
        /*0750*/ 	.short	0x010a
        /*0752*/ 	.byte	0xff
	.zero		1


	//   ....[102]....
        /*0754*/ 	.word	0x00007ec0
        /*0758*/ 	.word	0x00000000
        /*075c*/ 	.word	0x00000000
        /*0760*/ 	.short	0x010a
        /*0762*/ 	.byte	0xff
	.zero		1


	//   ....[103]....
        /*0764*/ 	.word	0x00007f20
        /*0768*/ 	.word	0x00000000
        /*076c*/ 	.word	0x00000000
        /*0770*/ 	.short	0x010a
        /*0772*/ 	.byte	0xff
	.zero		1


	//   ....[104]....
        /*0774*/ 	.word	0x00007f80
        /*0778*/ 	.word	0x00000000
        /*077c*/ 	.word	0x00000000
        /*0780*/ 	.short	0x010a
        /*0782*/ 	.byte	0xff
	.zero		1


	//   ....[105]....
        /*0784*/ 	.word	0x00007fe0
        /*0788*/ 	.word	0x00000000
        /*078c*/ 	.word	0x00000000
        /*0790*/ 	.short	0x010a
        /*0792*/ 	.byte	0xff
	.zero		1


	//   ....[106]....
        /*0794*/ 	.word	0x00008040
        /*0798*/ 	.word	0x00000000
        /*079c*/ 	.word	0x00000000
        /*07a0*/ 	.short	0x010a
        /*07a2*/ 	.byte	0xff
	.zero		1


	//   ....[107]....
        /*07a4*/ 	.word	0x000080a0
        /*07a8*/ 	.word	0x00000000
        /*07ac*/ 	.word	0x00000000
        /*07b0*/ 	.short	0x010a
        /*07b2*/ 	.byte	0xff
	.zero		1


	//   ....[108]....
        /*07b4*/ 	.word	0x00008100
        /*07b8*/ 	.word	0x00000000
        /*07bc*/ 	.word	0x00000000
        /*07c0*/ 	.short	0x010a
        /*07c2*/ 	.byte	0xff
	.zero		1


	//   ....[109]....
        /*07c4*/ 	.word	0x00008150
        /*07c8*/ 	.word	0x00000002
        /*07cc*/ 	.word	0x00000110
        /*07d0*/ 	.short	0x010a
        /*07d2*/ 	.byte	0xff
	.zero		1


	//   ....[110]....
        /*07d4*/ 	.word	0x000081b0
        /*07d8*/ 	.word	0x00000002
        /*07dc*/ 	.word	0x000000c0
        /*07e0*/ 	.short	0x010a
        /*07e2*/ 	.byte	0xff
	.zero		1


	//   ....[111]....
        /*07e4*/ 	.word	0x00008200
        /*07e8*/ 	.word	0x00000002
        /*07ec*/ 	.word	0x000000b0
        /*07f0*/ 	.short	0x010a
        /*07f2*/ 	.byte	0xff
	.zero		1


	//   ....[112]....
        /*07f4*/ 	.word	0x00008260
        /*07f8*/ 	.word	0x00000000
        /*07fc*/ 	.word	0x000000c0
        /*0800*/ 	.short	0x010a
        /*0802*/ 	.byte	0xff
	.zero		1


	//   ....[113]....
        /*0804*/ 	.word	0x000082b0
        /*0808*/ 	.word	0x00000000
        /*080c*/ 	.word	0x000000b0
        /*0810*/ 	.short	0x010a
        /*0812*/ 	.byte	0xff
	.zero		1


	//   ....[114]....
        /*0814*/ 	.word	0x00008310
        /*0818*/ 	.word	0x00000003
        /*081c*/ 	.word	0x000000f0
        /*0820*/ 	.short	0x010a
        /*0822*/ 	.byte	0xff
	.zero		1


	//   ....[115]....
        /*0824*/ 	.word	0x00008370
        /*0828*/ 	.word	0x00000000
        /*082c*/ 	.word	0x00000000
        /*0830*/ 	.short	0x010a
        /*0832*/ 	.byte	0xff
	.zero		1


	//   ....[116]....
        /*0834*/ 	.word	0x000083d0
        /*0838*/ 	.word	0x00000000
        /*083c*/ 	.word	0x00000000
        /*0840*/ 	.short	0x010a
        /*0842*/ 	.byte	0xff
	.zero		1


	//   ....[117]....
        /*0844*/ 	.word	0x00008430
        /*0848*/ 	.word	0x00000000
        /*084c*/ 	.word	0x00000000
        /*0850*/ 	.short	0x010a
        /*0852*/ 	.byte	0xff
	.zero		1


	//   ....[118]....
        /*0854*/ 	.word	0x00008490
        /*0858*/ 	.word	0x00000000
        /*085c*/ 	.word	0x00000000
        /*0860*/ 	.short	0x010a
        /*0862*/ 	.byte	0xff
	.zero		1


	//   ....[119]....
        /*0864*/ 	.word	0x000084f0
        /*0868*/ 	.word	0x00000000
        /*086c*/ 	.word	0x00000000
        /*0870*/ 	.short	0x010a
        /*0872*/ 	.byte	0xff
	.zero		1


	//   ....[120]....
        /*0874*/ 	.word	0x00008540
        /*0878*/ 	.word	0x0000000c
        /*087c*/ 	.word	0x000000b0
        /*0880*/ 	.short	0x010a
        /*0882*/ 	.byte	0xff
	.zero		1


	//   ....[121]....
        /*0884*/ 	.word	0x000085a0
        /*0888*/ 	.word	0x00000000
        /*088c*/ 	.word	0x000000a8
        /*0890*/ 	.short	0x010a
        /*0892*/ 	.byte	0xff
	.zero		1


	//   ....[122]....
        /*0894*/ 	.word	0x00008600
        /*0898*/ 	.word	0x00000000
        /*089c*/ 	.word	0x00000090
        /*08a0*/ 	.short	0x010a
        /*08a2*/ 	.byte	0xff
	.zero		1


	//   ....[123]....
        /*08a4*/ 	.word	0x00008660
        /*08a8*/ 	.word	0x00000000
        /*08ac*/ 	.word	0x00000098
        /*08b0*/ 	.short	0x010a
        /*08b2*/ 	.byte	0xff
	.zero		1


	//   ....[124]....
        /*08b4*/ 	.word	0x000086c0
        /*08b8*/ 	.word	0x00000000
        /*08bc*/ 	.word	0x00000090
        /*08c0*/ 	.short	0x010a
        /*08c2*/ 	.byte	0xff
	.zero		1


	//   ....[125]....
        /*08c4*/ 	.word	0x00008710
        /*08c8*/ 	.word	0x00000003
        /*08cc*/ 	.word	0x000000b0
        /*08d0*/ 	.short	0x010a
        /*08d2*/ 	.byte	0xff
	.zero		1


	//   ....[126]....
        /*08d4*/ 	.word	0x00008760
        /*08d8*/ 	.word	0x00000002
        /*08dc*/ 	.word	0x00000080
        /*08e0*/ 	.short	0x010a
        /*08e2*/ 	.byte	0xff
	.zero		1


	//   ....[127]....
        /*08e4*/ 	.word	0x000087b0
        /*08e8*/ 	.word	0x00000064
        /*08ec*/ 	.word	0x000000d0
        /*08f0*/ 	.short	0x010a
        /*08f2*/ 	.byte	0xff
	.zero		1


	//   ....[128]....
        /*08f4*/ 	.word	0x00008800
        /*08f8*/ 	.word	0x0000006d
        /*08fc*/ 	.word	0x00000080
        /*0900*/ 	.short	0x010a
        /*0902*/ 	.byte	0xff
	.zero		1


	//----- nvinfo : EIATTR_NUM_MBARRIERS
	.align		4
.L_47:
        /*0904*/ 	.byte	0x03, 0x38
        /*0906*/ 	.short	0x0026


	//----- nvinfo : EIATTR_EXIT_INSTR_OFFSETS
	.align		4
        /*0908*/ 	.byte	0x04, 0x1c
        /*090a*/ 	.short	(.L_49 - .L_48)


	//   ....[0]....
.L_48:
        /*090c*/ 	.word	0x00002dd0


	//   ....[1]....
        /*0910*/ 	.word	0x000032e0


	//   ....[2]....
        /*0914*/ 	.word	0x00003340


	//   ....[3]....
        /*0918*/ 	.word	0x000042c0


	//   ....[4]....
        /*091c*/ 	.word	0x000050d0


	//   ....[5]....
        /*0920*/ 	.word	0x00005110


	//   ....[6]....
        /*0924*/ 	.word	0x00007d40


	//----- nvinfo : EIATTR_MAX_THREADS
	.align		4
.L_49:
        /*0928*/ 	.byte	0x04, 0x05
        /*092a*/ 	.short	(.L_51 - .L_50)
.L_50:
        /*092c*/ 	.word	0x00000100
        /*0930*/ 	.word	0x00000001
        /*0934*/ 	.word	0x00000001


	//----- nvinfo : EIATTR_CRS_STACK_SIZE
	.align		4
.L_51:
        /*0938*/ 	.byte	0x04, 0x1e
        /*093a*/ 	.short	(.L_53 - .L_52)
.L_52:
        /*093c*/ 	.word	0x00000000


	//----- nvinfo : EIATTR_CBANK_PARAM_SIZE
	.align		4
.L_53:
        /*0940*/ 	.byte	0x03, 0x19
        /*0942*/ 	.short	0x0800


	//----- nvinfo : EIATTR_PARAM_CBANK
	.align		4
        /*0944*/ 	.byte	0x04, 0x0a
        /*0946*/ 	.short	(.L_55 - .L_54)
	.align		4
.L_54:
        /*0948*/ 	.word	index@(.nv.constant0._ZN7cutlass13device_kernelINS_4gemm6kernel13GemmUniversalIN4cute5tupleIJiiiiEEENS1_10collective13CollectiveMmaINS1_35MainloopSm100TmaUmmaWarpSpecializedILi8ELi2ELi4ENS5_IJNS4_1CILi4EEENSA_ILi2EEENSA_ILi1EEEEEEEENS5_IJNSA_ILi64EEENSA_ILi128EEESH_EEENS_12float_e4m3_tENS5_IJlSD_lEEESJ_SK_NS4_8TiledMMAINS4_8MMA_AtomIJNS4_10MMA_TraitsINS4_19SM100_MMA_F8F6F4_SSEJSJ_SJ_fSG_SH_NS4_17integral_constantINS4_4UMMA5MajorELSR_0EEESS_NSP_INSQ_7ScaleInELST_0EEESU_EEEEEENS4_6LayoutINS5_IJSD_SD_SD_EEENS5_IJNSA_ILi0EEESZ_SZ_EEEEENS5_IJNS4_10UnderscoreES12_S12_EEEEENS4_23SM90_TMA_LOAD_MULTICASTENS4_14ComposedLayoutINS4_7SwizzleILi3ELi4ELi3EEENS4_18smem_ptr_flag_bitsILi8EEENSX_INS5_IJNSA_ILi8EEESH_EEENS5_IJSH_SD_EEEEEEEvNS4_8identityES15_S1F_vS1G_EENS_8epilogue10collective18CollectiveEpilogueINS1I_23Sm100TmaWarpSpecializedILi2ELi2ELi32ELb0ELb0EEEJSI_NS5_IJNSX_ISG_SD_EES1N_EEESJ_SK_SJ_SK_NS1I_6fusion15FusionCallbacksIS1M_NS1P_17LinearCombinationISJ_fSJ_fLNS_15FloatRoundStyleE2EEESI_S1O_JEEENS4_5SM1004TMEM4LOAD26SM100_TMEM_LOAD_16dp32b32xENS4_13SM90_TMA_LOADENS16_INS17_ILi2ELi4ELi3EEES1A_NSX_INS5_IJS1B_SG_EEENS5_IJSG_SD_EEEEEEENS4_39AutoVectorizingCopyWithAssumedAlignmentILi128EEENS4_14SM90_TMA_STOREES24_S26_S26_EEEvvEEEEvNT_6ParamsE)
        /*094c*/ 	.short	0x0380
        /*094e*/ 	.short	0x0800


	//----- nvinfo : EIATTR_SW_WAR
	.align		4
.L_55:
        /*0950*/ 	.byte	0x04, 0x36
        /*0952*/ 	.short	(.L_57 - .L_56)
.L_56:
        /*0954*/ 	.word	0x00000008
.L_57:


//--------------------- .nv.callgraph             --------------------------
	.section	.nv.callgraph,"",@"SHT_CUDA_CALLGRAPH"
	.align	4
	.sectionentsize	8
	.align		4
        /*0000*/ 	.word	0x00000000
	.align		4
        /*0004*/ 	.word	0xffffffff
	.align		4
        /*0008*/ 	.word	index@(_ZN7cutlass13device_kernelINS_4gemm6kernel13GemmUniversalIN4cute5tupleIJiiiiEEENS1_10collective13CollectiveMmaINS1_35MainloopSm100TmaUmmaWarpSpecializedILi8ELi2ELi4ENS5_IJNS4_1CILi4EEENSA_ILi2EEENSA_ILi1EEEEEEEENS5_IJNSA_ILi64EEENSA_ILi128EEESH_EEENS_12float_e4m3_tENS5_IJlSD_lEEESJ_SK_NS4_8TiledMMAINS4_8MMA_AtomIJNS4_10MMA_TraitsINS4_19SM100_MMA_F8F6F4_SSEJSJ_SJ_fSG_SH_NS4_17integral_constantINS4_4UMMA5MajorELSR_0EEESS_NSP_INSQ_7ScaleInELST_0EEESU_EEEEEENS4_6LayoutINS5_IJSD_SD_SD_EEENS5_IJNSA_ILi0EEESZ_SZ_EEEEENS5_IJNS4_10UnderscoreES12_S12_EEEEENS4_23SM90_TMA_LOAD_MULTICASTENS4_14ComposedLayoutINS4_7SwizzleILi3ELi4ELi3EEENS4_18smem_ptr_flag_bitsILi8EEENSX_INS5_IJNSA_ILi8EEESH_EEENS5_IJSH_SD_EEEEEEEvNS4_8identityES15_S1F_vS1G_EENS_8epilogue10collective18CollectiveEpilogueINS1I_23Sm100TmaWarpSpecializedILi2ELi2ELi32ELb0ELb0EEEJSI_NS5_IJNSX_ISG_SD_EES1N_EEESJ_SK_SJ_SK_NS1I_6fusion15FusionCallbacksIS1M_NS1P_17LinearCombinationISJ_fSJ_fLNS_15FloatRoundStyleE2EEESI_S1O_JEEENS4_5SM1004TMEM4LOAD26SM100_TMEM_LOAD_16dp32b32xENS4_13SM90_TMA_LOADENS16_INS17_ILi2ELi4ELi3EEES1A_NSX_INS5_IJS1B_SG_EEENS5_IJSG_SD_EEEEEEENS4_39AutoVectorizingCopyWithAssumedAlignmentILi128EEENS4_14SM90_TMA_STOREES24_S26_S26_EEEvvEEEEvNT_6ParamsE)
	.align		4
        /*000c*/ 	.word	index@(__assertfail)
	.align		4
        /*0010*/ 	.word	0x00000000
	.align		4
        /*0014*/ 	.word	0xfffffffe
	.align		4
        /*0018*/ 	.word	0x00000000
	.align		4
        /*001c*/ 	.word	0xfffffffd
	.align		4
        /*0020*/ 	.word	0x00000000
	.align		4
        /*0024*/ 	.word	0xfffffffc


//--------------------- .nv.constant4             --------------------------
	.section	.nv.constant4,"a",@progbits
	.align	8
	.align		8
.nv.constant4:
        /*0000*/ 	.dword	__assertfail
	.align		8
        /*0008*/ 	.dword	__unnamed_1
	.align		8
        /*0010*/ 	.dword	__unnamed_2
	.align		8
        /*0018*/ 	.dword	_ZN40_INTERNAL_ec921ffa_4_k_cu_34d28b94_301324cuda3std3__45__cpo5beginE
	.align		8
        /*0020*/ 	.dword	_ZN40_INTERNAL_ec921ffa_4_k_cu_34d28b94_301324cuda3std3__45__cpo3endE
	.align		8
        /*0028*/ 	.dword	_ZN40_INTERNAL_ec921ffa_4_k_cu_34d28b94_301324cuda3std3__45__cpo6cbeginE
	.align		8
        /*0030*/ 	.dword	_ZN40_INTERNAL_ec921ffa_4_k_cu_34d28b94_301324cuda3std3__45__cpo4cendE
	.align		8
        /*0038*/ 	.dword	_ZN40_INTERNAL_ec921ffa_4_k_cu_34d28b94_301324cuda3std3__442_GLOBAL__N__ec921ffa_4_k_cu_34d28b94_301326ignoreE
	.align		8
        /*0040*/ 	.dword	_ZN40_INTERNAL_ec921ffa_4_k_cu_34d28b94_301324cuda3std3__419piecewise_constructE
	.align		8
        /*0048*/ 	.dword	_ZN40_INTERNAL_ec921ffa_4_k_cu_34d28b94_301324cuda3std3__48in_placeE
	.align		8
        /*0050*/ 	.dword	_ZN40_INTERNAL_ec921ffa_4_k_cu_34d28b94_301324cuda3std6ranges3__45__cpo4swapE
	.align		8
        /*0058*/ 	.dword	_ZN40_INTERNAL_ec921ffa_4_k_cu_34d28b94_301324cuda3std6ranges3__45__cpo9iter_moveE
	.align		8
        /*0060*/ 	.dword	_ZN40_INTERNAL_ec921ffa_4_k_cu_34d28b94_301324cute7productE
	.align		8
        /*0068*/ 	.dword	_ZN40_INTERNAL_ec921ffa_4_k_cu_34d28b94_301324cute1_E
	.align		8
        /*0070*/ 	.dword	$str$25
	.align		8
        /*0078*/ 	.dword	$str$26
	.align		8
        /*0080*/ 	.dword	$str$27
	.align		8
        /*0088*/ 	.dword	$str$28


//--------------------- .text._ZN7cutlass13device_kernelINS_4gemm6kernel13GemmUniversalIN4cute5tupleIJiiiiEEENS1_10collective13CollectiveMmaINS1_35MainloopSm100TmaUmmaWarpSpecializedILi8ELi2ELi4ENS5_IJNS4_1CILi4EEENSA_ILi2EEENSA_ILi1EEEEEEEENS5_IJNSA_ILi64EEENSA_ILi128EEESH_EEENS_12float_e4m3_tENS5_IJlSD_lEEESJ_SK_NS4_8TiledMMAINS4_8MMA_AtomIJNS4_10MMA_TraitsINS4_19SM100_MMA_F8F6F4_SSEJSJ_SJ_fSG_SH_NS4_17integral_constantINS4_4UMMA5MajorELSR_0EEESS_NSP_INSQ_7ScaleInELST_0EEESU_EEEEEENS4_6LayoutINS5_IJSD_SD_SD_EEENS5_IJNSA_ILi0EEESZ_SZ_EEEEENS5_IJNS4_10UnderscoreES12_S12_EEEEENS4_23SM90_TMA_LOAD_MULTICASTENS4_14ComposedLayoutINS4_7SwizzleILi3ELi4ELi3EEENS4_18smem_ptr_flag_bitsILi8EEENSX_INS5_IJNSA_ILi8EEESH_EEENS5_IJSH_SD_EEEEEEEvNS4_8identityES15_S1F_vS1G_EENS_8epilogue10collective18CollectiveEpilogueINS1I_23Sm100TmaWarpSpecializedILi2ELi2ELi32ELb0ELb0EEEJSI_NS5_IJNSX_ISG_SD_EES1N_EEESJ_SK_SJ_SK_NS1I_6fusion15FusionCallbacksIS1M_NS1P_17LinearCombinationISJ_fSJ_fLNS_15FloatRoundStyleE2EEESI_S1O_JEEENS4_5SM1004TMEM4LOAD26SM100_TMEM_LOAD_16dp32b32xENS4_13SM90_TMA_LOADENS16_INS17_ILi2ELi4ELi3EEES1A_NSX_INS5_IJS1B_SG_EEENS5_IJSG_SD_EEEEEEENS4_39AutoVectorizingCopyWithAssumedAlignmentILi128EEENS4_14SM90_TMA_STOREES24_S26_S26_EEEvvEEEEvNT_6ParamsE --------------------------
	.section	.text._ZN7cutlass13device_kernelINS_4gemm6kernel13GemmUniversalIN4cute5tupleIJiiiiEEENS1_10collective13CollectiveMmaINS1_35MainloopSm100TmaUmmaWarpSpecializedILi8ELi2ELi4ENS5_IJNS4_1CILi4EEENSA_ILi2EEENSA_ILi1EEEEEEEENS5_IJNSA_ILi64EEENSA_ILi128EEESH_EEENS_12float_e4m3_tENS5_IJlSD_lEEESJ_SK_NS4_8TiledMMAINS4_8MMA_AtomIJNS4_10MMA_TraitsINS4_19SM100_MMA_F8F6F4_SSEJSJ_SJ_fSG_SH_NS4_17integral_constantINS4_4UMMA5MajorELSR_0EEESS_NSP_INSQ_7ScaleInELST_0EEESU_EEEEEENS4_6LayoutINS5_IJSD_SD_SD_EEENS5_IJNSA_ILi0EEESZ_SZ_EEEEENS5_IJNS4_10UnderscoreES12_S12_EEEEENS4_23SM90_TMA_LOAD_MULTICASTENS4_14ComposedLayoutINS4_7SwizzleILi3ELi4ELi3EEENS4_18smem_ptr_flag_bitsILi8EEENSX_INS5_IJNSA_ILi8EEESH_EEENS5_IJSH_SD_EEEEEEEvNS4_8identityES15_S1F_vS1G_EENS_8epilogue10collective18CollectiveEpilogueINS1I_23Sm100TmaWarpSpecializedILi2ELi2ELi32ELb0ELb0EEEJSI_NS5_IJNSX_ISG_SD_EES1N_EEESJ_SK_SJ_SK_NS1I_6fusion15FusionCallbacksIS1M_NS1P_17LinearCombinationISJ_fSJ_fLNS_15FloatRoundStyleE2EEESI_S1O_JEEENS4_5SM1004TMEM4LOAD26SM100_TMEM_LOAD_16dp32b32xENS4_13SM90_TMA_LOADENS16_INS17_ILi2ELi4ELi3EEES1A_NSX_INS5_IJS1B_SG_EEENS5_IJSG_SD_EEEEEEENS4_39AutoVectorizingCopyWithAssumedAlignmentILi128EEENS4_14SM90_TMA_STOREES24_S26_S26_EEEvvEEEEvNT_6ParamsE,"ax",@progbits
	.align	128
.text._ZN7cutlass13device_kernelINS_4gemm6kernel13GemmUniversalIN4cute5tupleIJiiiiEEENS1_10collective13CollectiveMmaINS1_35MainloopSm100TmaUmmaWarpSpecializedILi8ELi2ELi4ENS5_IJNS4_1CILi4EEENSA_ILi2EEENSA_ILi1EEEEEEEENS5_IJNSA_ILi64EEENSA_ILi128EEESH_EEENS_12float_e4m3_tENS5_IJlSD_lEEESJ_SK_NS4_8TiledMMAINS4_8MMA_AtomIJNS4_10MMA_TraitsINS4_19SM100_MMA_F8F6F4_SSEJSJ_SJ_fSG_SH_NS4_17integral_constantINS4_4UMMA5MajorELSR_0EEESS_NSP_INSQ_7ScaleInELST_0EEESU_EEEEEENS4_6LayoutINS5_IJSD_SD_SD_EEENS5_IJNSA_ILi0EEESZ_SZ_EEEEENS5_IJNS4_10UnderscoreES12_S12_EEEEENS4_23SM90_TMA_LOAD_MULTICASTENS4_14ComposedLayoutINS4_7SwizzleILi3ELi4ELi3EEENS4_18smem_ptr_flag_bitsILi8EEENSX_INS5_IJNSA_ILi8EEESH_EEENS5_IJSH_SD_EEEEEEEvNS4_8identityES15_S1F_vS1G_EENS_8epilogue10collective18CollectiveEpilogueINS1I_23Sm100TmaWarpSpecializedILi2ELi2ELi32ELb0ELb0EEEJSI_NS5_IJNSX_ISG_SD_EES1N_EEESJ_SK_SJ_SK_NS1I_6fusion15FusionCallbacksIS1M_NS1P_17LinearCombinationISJ_fSJ_fLNS_15FloatRoundStyleE2EEESI_S1O_JEEENS4_5SM1004TMEM4LOAD26SM100_TMEM_LOAD_16dp32b32xENS4_13SM90_TMA_LOADENS16_INS17_ILi2ELi4ELi3EEES1A_NSX_INS5_IJS1B_SG_EEENS5_IJSG_SD_EEEEEEENS4_39AutoVectorizingCopyWithAssumedAlignmentILi128EEENS4_14SM90_TMA_STOREES24_S26_S26_EEEvvEEEEvNT_6ParamsE:
        .type           _ZN7cutlass13device_kernelINS_4gemm6kernel13GemmUniversalIN4cute5tupleIJiiiiEEENS1_10collective13CollectiveMmaINS1_35MainloopSm100TmaUmmaWarpSpecializedILi8ELi2ELi4ENS5_IJNS4_1CILi4EEENSA_ILi2EEENSA_ILi1EEEEEEEENS5_IJNSA_ILi64EEENSA_ILi128EEESH_EEENS_12float_e4m3_tENS5_IJlSD_lEEESJ_SK_NS4_8TiledMMAINS4_8MMA_AtomIJNS4_10MMA_TraitsINS4_19SM100_MMA_F8F6F4_SSEJSJ_SJ_fSG_SH_NS4_17integral_constantINS4_4UMMA5MajorELSR_0EEESS_NSP_INSQ_7ScaleInELST_0EEESU_EEEEEENS4_6LayoutINS5_IJSD_SD_SD_EEENS5_IJNSA_ILi0EEESZ_SZ_EEEEENS5_IJNS4_10UnderscoreES12_S12_EEEEENS4_23SM90_TMA_LOAD_MULTICASTENS4_14ComposedLayoutINS4_7SwizzleILi3ELi4ELi3EEENS4_18smem_ptr_flag_bitsILi8EEENSX_INS5_IJNSA_ILi8EEESH_EEENS5_IJSH_SD_EEEEEEEvNS4_8identityES15_S1F_vS1G_EENS_8epilogue10collective18CollectiveEpilogueINS1I_23Sm100TmaWarpSpecializedILi2ELi2ELi32ELb0ELb0EEEJSI_NS5_IJNSX_ISG_SD_EES1N_EEESJ_SK_SJ_SK_NS1I_6fusion15FusionCallbacksIS1M_NS1P_17LinearCombinationISJ_fSJ_fLNS_15FloatRoundStyleE2EEESI_S1O_JEEENS4_5SM1004TMEM4LOAD26SM100_TMEM_LOAD_16dp32b32xENS4_13SM90_TMA_LOADENS16_INS17_ILi2ELi4ELi3EEES1A_NSX_INS5_IJS1B_SG_EEENS5_IJSG_SD_EEEEEEENS4_39AutoVectorizingCopyWithAssumedAlignmentILi128EEENS4_14SM90_TMA_STOREES24_S26_S26_EEEvvEEEEvNT_6ParamsE,@function
        .size           _ZN7cutlass13device_kernelINS_4gemm6kernel13GemmUniversalIN4cute5tupleIJiiiiEEENS1_10collective13CollectiveMmaINS1_35MainloopSm100TmaUmmaWarpSpecializedILi8ELi2ELi4ENS5_IJNS4_1CILi4EEENSA_ILi2EEENSA_ILi1EEEEEEEENS5_IJNSA_ILi64EEENSA_ILi128EEESH_EEENS_12float_e4m3_tENS5_IJlSD_lEEESJ_SK_NS4_8TiledMMAINS4_8MMA_AtomIJNS4_10MMA_TraitsINS4_19SM100_MMA_F8F6F4_SSEJSJ_SJ_fSG_SH_NS4_17integral_constantINS4_4UMMA5MajorELSR_0EEESS_NSP_INSQ_7ScaleInELST_0EEESU_EEEEEENS4_6LayoutINS5_IJSD_SD_SD_EEENS5_IJNSA_ILi0EEESZ_SZ_EEEEENS5_IJNS4_10UnderscoreES12_S12_EEEEENS4_23SM90_TMA_LOAD_MULTICASTENS4_14ComposedLayoutINS4_7SwizzleILi3ELi4ELi3EEENS4_18smem_ptr_flag_bitsILi8EEENSX_INS5_IJNSA_ILi8EEESH_EEENS5_IJSH_SD_EEEEEEEvNS4_8identityES15_S1F_vS1G_EENS_8epilogue10collective18CollectiveEpilogueINS1I_23Sm100TmaWarpSpecializedILi2ELi2ELi32ELb0ELb0EEEJSI_NS5_IJNSX_ISG_SD_EES1N_EEESJ_SK_SJ_SK_NS1I_6fusion15FusionCallbacksIS1M_NS1P_17LinearCombinationISJ_fSJ_fLNS_15FloatRoundStyleE2EEESI_S1O_JEEENS4_5SM1004TMEM4LOAD26SM100_TMEM_LOAD_16dp32b32xENS4_13SM90_TMA_LOADENS16_INS17_ILi2ELi4ELi3EEES1A_NSX_INS5_IJS1B_SG_EEENS5_IJSG_SD_EEEEEEENS4_39AutoVectorizingCopyWithAssumedAlignmentILi128EEENS4_14SM90_TMA_STOREES24_S26_S26_EEEvvEEEEvNT_6ParamsE,(.L_x_162 - _ZN7cutlass13device_kernelINS_4gemm6kernel13GemmUniversalIN4cute5tupleIJiiiiEEENS1_10collective13CollectiveMmaINS1_35MainloopSm100TmaUmmaWarpSpecializedILi8ELi2ELi4ENS5_IJNS4_1CILi4EEENSA_ILi2EEENSA_ILi1EEEEEEEENS5_IJNSA_ILi64EEENSA_ILi128EEESH_EEENS_12float_e4m3_tENS5_IJlSD_lEEESJ_SK_NS4_8TiledMMAINS4_8MMA_AtomIJNS4_10MMA_TraitsINS4_19SM100_MMA_F8F6F4_SSEJSJ_SJ_fSG_SH_NS4_17integral_constantINS4_4UMMA5MajorELSR_0EEESS_NSP_INSQ_7ScaleInELST_0EEESU_EEEEEENS4_6LayoutINS5_IJSD_SD_SD_EEENS5_IJNSA_ILi0EEESZ_SZ_EEEEENS5_IJNS4_10UnderscoreES12_S12_EEEEENS4_23SM90_TMA_LOAD_MULTICASTENS4_14ComposedLayoutINS4_7SwizzleILi3ELi4ELi3EEENS4_18smem_ptr_flag_bitsILi8EEENSX_INS5_IJNSA_ILi8EEESH_EEENS5_IJSH_SD_EEEEEEEvNS4_8identityES15_S1F_vS1G_EENS_8epilogue10collective18CollectiveEpilogueINS1I_23Sm100TmaWarpSpecializedILi2ELi2ELi32ELb0ELb0EEEJSI_NS5_IJNSX_ISG_SD_EES1N_EEESJ_SK_SJ_SK_NS1I_6fusion15FusionCallbacksIS1M_NS1P_17LinearCombinationISJ_fSJ_fLNS_15FloatRoundStyleE2EEESI_S1O_JEEENS4_5SM1004TMEM4LOAD26SM100_TMEM_LOAD_16dp32b32xENS4_13SM90_TMA_LOADENS16_INS17_ILi2ELi4ELi3EEES1A_NSX_INS5_IJS1B_SG_EEENS5_IJSG_SD_EEEEEEENS4_39AutoVectorizingCopyWithAssumedAlignmentILi128EEENS4_14SM90_TMA_STOREES24_S26_S26_EEEvvEEEEvNT_6ParamsE)
        .other          _ZN7cutlass13device_kernelINS_4gemm6kernel13GemmUniversalIN4cute5tupleIJiiiiEEENS1_10collective13CollectiveMmaINS1_35MainloopSm100TmaUmmaWarpSpecializedILi8ELi2ELi4ENS5_IJNS4_1CILi4EEENSA_ILi2EEENSA_ILi1EEEEEEEENS5_IJNSA_ILi64EEENSA_ILi128EEESH_EEENS_12float_e4m3_tENS5_IJlSD_lEEESJ_SK_NS4_8TiledMMAINS4_8MMA_AtomIJNS4_10MMA_TraitsINS4_19SM100_MMA_F8F6F4_SSEJSJ_SJ_fSG_SH_NS4_17integral_constantINS4_4UMMA5MajorELSR_0EEESS_NSP_INSQ_7ScaleInELST_0EEESU_EEEEEENS4_6LayoutINS5_IJSD_SD_SD_EEENS5_IJNSA_ILi0EEESZ_SZ_EEEEENS5_IJNS4_10UnderscoreES12_S12_EEEEENS4_23SM90_TMA_LOAD_MULTICASTENS4_14ComposedLayoutINS4_7SwizzleILi3ELi4ELi3EEENS4_18smem_ptr_flag_bitsILi8EEENSX_INS5_IJNSA_ILi8EEESH_EEENS5_IJSH_SD_EEEEEEEvNS4_8identityES15_S1F_vS1G_EENS_8epilogue10collective18CollectiveEpilogueINS1I_23Sm100TmaWarpSpecializedILi2ELi2ELi32ELb0ELb0EEEJSI_NS5_IJNSX_ISG_SD_EES1N_EEESJ_SK_SJ_SK_NS1I_6fusion15FusionCallbacksIS1M_NS1P_17LinearCombinationISJ_fSJ_fLNS_15FloatRoundStyleE2EEESI_S1O_JEEENS4_5SM1004TMEM4LOAD26SM100_TMEM_LOAD_16dp32b32xENS4_13SM90_TMA_LOADENS16_INS17_ILi2ELi4ELi3EEES1A_NSX_INS5_IJS1B_SG_EEENS5_IJSG_SD_EEEEEEENS4_39AutoVectorizingCopyWithAssumedAlignmentILi128EEENS4_14SM90_TMA_STOREES24_S26_S26_EEEvvEEEEvNT_6ParamsE,@"STO_CUDA_ENTRY STV_DEFAULT"
_ZN7cutlass13device_kernelINS_4gemm6kernel13GemmUniversalIN4cute5tupleIJiiiiEEENS1_10collective13CollectiveMmaINS1_35MainloopSm100TmaUmmaWarpSpecializedILi8ELi2ELi4ENS5_IJNS4_1CILi4EEENSA_ILi2EEENSA_ILi1EEEEEEEENS5_IJNSA_ILi64EEENSA_ILi128EEESH_EEENS_12float_e4m3_tENS5_IJlSD_lEEESJ_SK_NS4_8TiledMMAINS4_8MMA_AtomIJNS4_10MMA_TraitsINS4_19SM100_MMA_F8F6F4_SSEJSJ_SJ_fSG_SH_NS4_17integral_constantINS4_4UMMA5MajorELSR_0EEESS_NSP_INSQ_7ScaleInELST_0EEESU_EEEEEENS4_6LayoutINS5_IJSD_SD_SD_EEENS5_IJNSA_ILi0EEESZ_SZ_EEEEENS5_IJNS4_10UnderscoreES12_S12_EEEEENS4_23SM90_TMA_LOAD_MULTICASTENS4_14ComposedLayoutINS4_7SwizzleILi3ELi4ELi3EEENS4_18smem_ptr_flag_bitsILi8EEENSX_INS5_IJNSA_ILi8EEESH_EEENS5_IJSH_SD_EEEEEEEvNS4_8identityES15_S1F_vS1G_EENS_8epilogue10collective18CollectiveEpilogueINS1I_23Sm100TmaWarpSpecializedILi2ELi2ELi32ELb0ELb0EEEJSI_NS5_IJNSX_ISG_SD_EES1N_EEESJ_SK_SJ_SK_NS1I_6fusion15FusionCallbacksIS1M_NS1P_17LinearCombinationISJ_fSJ_fLNS_15FloatRoundStyleE2EEESI_S1O_JEEENS4_5SM1004TMEM4LOAD26SM100_TMEM_LOAD_16dp32b32xENS4_13SM90_TMA_LOADENS16_INS17_ILi2ELi4ELi3EEES1A_NSX_INS5_IJS1B_SG_EEENS5_IJSG_SD_EEEEEEENS4_39AutoVectorizingCopyWithAssumedAlignmentILi128EEENS4_14SM90_TMA_STOREES24_S26_S26_EEEvvEEEEvNT_6ParamsE:
[----:B------:R-:W1:Y:S01]  /*0000*/  LDC R1, c[0x0][0x37c] ;  /* 0x0000df00ff017b82 */ /* 0x000e620000000800 */
[----:B------:R-:W2:Y:S01]  /*0010*/  S2R R93, SR_TID.X ;  /* 0x00000000005d7919 */ /* 0x000ea20000002100 */
[----:B------:R-:W3:Y:S01]  /*0020*/  LDCU.64 UR8, c[0x0][0x890] ;  /* 0x00011200ff0877ac */ /* 0x000ee20008000a00 */
[----:B------:R-:W-:Y:S02]  /*0030*/  PRMT R84, RZ, 0x7610, R84 ;  /* 0x00007610ff547816 */ /* 0x000fe40000000054 */
[----:B------:R-:W-:Y:S01]  /*0040*/  ELECT P3, URZ, PT ;  /* 0x0000000000ff782f */ /* 0x000fe20003860000 */
[----:B---3--:R-:W-:-:S04]  /*0050*/  UISETP.NE.U32.AND UP0, UPT, UR8, URZ, UPT ;  /* 0x000000ff0800728c */ /* 0x008fc8000bf05070 */
[----:B------:R-:W-:Y:S01]  /*0060*/  UISETP.NE.AND.EX UP0, UPT, UR9, URZ, UPT, UP0 ;  /* 0x000000ff0900728c */ /* 0x000fe2000bf05300 */
[----:B--2---:R-:W-:-:S05]  /*0070*/  SHF.R.U32.HI R85, RZ, 0x5, R93 ;  /* 0x00000005ff557819 */ /* 0x004fca000001165d */
[----:B------:R-:W2:Y:S02]  /*0080*/  SHFL.IDX PT, R0, R85, RZ, 0x1f ;  /* 0x00001fff55007589 */ /* 0x000ea400000e0000 */
[----:B--2---:R-:W-:Y:S01]  /*0090*/  R2UR UR17, R0 ;  /* 0x00000000001172ca */ /* 0x004fe200000e0000 */
[----:B-1----:R-:W-:-:S14]  /*00a0*/  BRA.U UP0, `(.L_x_0) ;  /* 0x0000000100307547 */ /* 0x002fdc000b800000 */
[----:B------:R-:W1:Y:S02]  /*00b0*/  LDCU.64 UR4, c[0x0][0x888] ;  /* 0x00011100ff0477ac */ /* 0x000e640008000a00 */
[----:B-1----:R-:W-:-:S04]  /*00c0*/  UISETP.NE.U32.AND UP0, UPT, UR4, URZ, UPT ;  /* 0x000000ff0400728c */ /* 0x002fc8000bf05070 */
[----:B------:R-:W-:-:S09]  /*00d0*/  UISETP.NE.AND.EX UP0, UPT, UR5, URZ, UPT, UP0 ;  /* 0x000000ff0500728c */ /* 0x000fd2000bf05300 */
[----:B------:R-:W-:Y:S05]  /*00e0*/  BRA.U !UP0, `(.L_x_1) ;  /* 0x0000000108147547 */ /* 0x000fea000b800000 */
[----:B------:R-:W1:Y:S01]  /*00f0*/  LDC.64 R2, c[0x0][0x888] ;  /* 0x00022200ff027b82 */ /* 0x000e620000000a00 */
[----:B------:R-:W1:Y:S02]  /*0100*/  LDCU.64 UR4, c[0x0][0x358] ;  /* 0x00006b00ff0477ac */ /* 0x000e640008000a00 */
[----:B-1----:R1:W5:Y:S01]  /*0110*/  LDG.E R41, desc[UR4][R2.64] ;  /* 0x0000000402297981 */ /* 0x002362000c1e1900 */
[----:B------:R-:W-:Y:S01]  /*0120*/  HFMA2 R84, -RZ, RZ, 0, 5.9604644775390625e-08 ;  /* 0x00000001ff547431 */ /* 0x000fe200000001ff */
[----:B------:R-:W-:Y:S05]  /*0130*/  BRA `(.L_x_0) ;  /* 0x00000000000c7947 */ /* 0x000fea0003800000 */
.L_x_1:
[----:B------:R-:W1:Y:S01]  /*0140*/  LDCU UR4, c[0x0][0x880] ;  /* 0x00011000ff0477ac */ /* 0x000e620008000800 */
[----:B------:R-:W-:Y:S01]  /*0150*/  HFMA2 R84, -RZ, RZ, 0, 5.9604644775390625e-08 ;  /* 0x00000001ff547431 */ /* 0x000fe200000001ff */
[----:B-1----:R-:W-:-:S07]  /*0160*/  MOV R41, UR4 ;  /* 0x0000000400297c02 */ /* 0x002fce0008000f00 */
.L_x_0:
[----:B------:R-:W2:Y:S02]  /*0170*/  LDCU.64 UR4, c[0x0][0x8b0] ;  /* 0x00011600ff0477ac */ /* 0x000ea40008000a00 */
[----:B--2---:R-:W-:-:S04]  /*0180*/  UISETP.NE.U32.AND UP0, UPT, UR4, URZ, UPT ;  /* 0x000000ff0400728c */ /* 0x004fc8000bf05070 */
[----:B------:R-:W-:-:S09]  /*0190*/  UISETP.NE.AND.EX UP0, UPT, UR5, URZ, UPT, UP0 ;  /* 0x000000ff0500728c */ /* 0x000fd2000bf05300 */
[----:B------:R-:W-:Y:S05]  /*01a0*/  BRA.U UP0, `(.L_x_2) ;  /* 0x0000000100287547 */ /* 0x000fea000b800000 */
[----:B------:R-:W2:Y:S02]  /*01b0*/  LDCU.64 UR4, c[0x0][0x8a8] ;  /* 0x00011500ff0477ac */ /* 0x000ea40008000a00 */
[----:B--2---:R-:W-:-:S04]  /*01c0*/  UISETP.NE.U32.AND UP0, UPT, UR4, URZ, UPT ;  /* 0x000000ff0400728c */ /* 0x004fc8000bf05070 */
[----:B------:R-:W-:-:S09]  /*01d0*/  UISETP.NE.AND.EX UP0, UPT, UR5, URZ, UPT, UP0 ;  /* 0x000000ff0500728c */ /* 0x000fd2000bf05300 */
[----:B------:R-:W-:Y:S05]  /*01e0*/  BRA.U !UP0, `(.L_x_3) ;  /* 0x0000000108107547 */ /* 0x000fea000b800000 */
[----:B------:R-:W2:Y:S01]  /*01f0*/  LDC.64 R38, c[0x0][0x8a8] ;  /* 0x00022a00ff267b82 */ /* 0x000ea20000000a00 */
[----:B------:R-:W2:Y:S02]  /*0200*/  LDCU.64 UR4, c[0x0][0x358] ;  /* 0x00006b00ff0477ac */ /* 0x000ea40008000a00 */
[----:B--2---:R2:W5:Y:S01]  /*0210*/  LDG.E R38, desc[UR4][R38.64] ;  /* 0x0000000426267981 */ /* 0x004562000c1e1900 */
[----:B------:R-:W-:Y:S05]  /*0220*/  BRA `(.L_x_2) ;  /* 0x0000000000087947 */ /* 0x000fea0003800000 */
.L_x_3:
[----:B------:R-:W2:Y:S02]  /*0230*/  LDCU UR4, c[0x0][0x8a0] ;  /* 0x00011400ff0477ac */ /* 0x000ea40008000800 */
[----:B--2---:R-:W-:Y:S02]  /*0240*/  MOV R38, UR4 ;  /* 0x0000000400267c02 */ /* 0x004fe40008000f00 */
.L_x_2:
[----:B------:R-:W-:Y:S01]  /*0250*/  IMAD.U32 R0, RZ, RZ, UR17 ;  /* 0x00000011ff007e24 */ /* 0x000fe2000f8e00ff */
[----:B------:R-:W-:Y:S04]  /*0260*/  BSSY.RECONVERGENT B0, `(.L_x_4) ;  /* 0x000000c000007945 */ /* 0x000fe80003800200 */
[C---:B------:R-:W-:Y:S02]  /*0270*/  ISETP.NE.OR P1, PT, R0.reuse, 0x1, !P3 ;  /* 0x000000010000780c */ /* 0x040fe40005f25670 */
[----:B------:R-:W-:-:S11]  /*0280*/  ISETP.NE.OR P0, PT, R0, 0x3, !P3 ;  /* 0x000000030000780c */ /* 0x000fd60005f05670 */
[----:B------:R-:W-:Y:S05]  /*0290*/  @P1 BRA `(.L_x_5) ;  /* 0x0000000000201947 */ /* 0x000fea0003800000 */
[----:B------:R-:W3:Y:S02]  /*02a0*/  LDCU.64 UR4, c[0x0][0x348] ;  /* 0x00006900ff0477ac */ /* 0x000ee40008000a00 */
[----:B---3--:R-:W-:Y:S02]  /*02b0*/  UIADD3 UR6, UP1, UPT, UR4, 0x80, URZ ;  /* 0x0000008004067890 */ /* 0x008fe4000ff3e0ff */
[----:B------:R-:W-:Y:S02]  /*02c0*/  UIADD3 UR4, UP0, UPT, UR4, 0x180, URZ ;  /* 0x0000018004047890 */ /* 0x000fe4000ff1e0ff */
[----:B------:R-:W-:Y:S02]  /*02d0*/  UIADD3.X UR7, UPT, UPT, URZ, UR5, URZ, UP1, !UPT ;  /* 0x00000005ff077290 */ /* 0x000fe40008ffe4ff */
[----:B------:R-:W-:-:S07]  /*02e0*/  UIADD3.X UR5, UPT, UPT, URZ, UR5, URZ, UP0, !UPT ;  /* 0x00000005ff057290 */ /* 0x000fce00087fe4ff */
[----:B------:R3:W-:Y:S02]  /*02f0*/  UTMACCTL.PF [UR6] ;  /* 0x00000000060079b9 */ /* 0x0007e40008040000 */
[----:B------:R3:W-:Y:S02]  /*0300*/  UTMACCTL.PF [UR4] ;  /* 0x00000000040079b9 */ /* 0x0007e40008040000 */
[----:B---3--:R-:W-:Y:S01]  /*0310*/  NOP ;  /* 0x0000000000007918 */ /* 0x008fe20000000000 */
.L_x_5:
[----:B------:R-:W-:Y:S05]  /*0320*/  BSYNC.RECONVERGENT B0 ;  /* 0x0000000000007941 */ /* 0x000fea0003800200 */
.L_x_4:
[----:B------:R-:W-:Y:S04]  /*0330*/  BSSY.RECONVERGENT B0, `(.L_x_6) ;  /* 0x000000a000007945 */ /* 0x000fe80003800200 */
        /* <DEDUP_REMOVED lines=9> */
.L_x_7:
[----:B------:R-:W-:Y:S05]  /*03d0*/  BSYNC.RECONVERGENT B0 ;  /* 0x0000000000007941 */ /* 0x000fea0003800200 */
.L_x_6:
[----:B------:R-:W3:Y:S01]  /*03e0*/  LDCU.64 UR4, c[0x0][0x888] ;  /* 0x00011100ff0477ac */ /* 0x000ee20008000a00 */
[----:B------:R-:W-:Y:S02]  /*03f0*/  UISETP.EQ.U32.AND UP1, UPT, UR8, URZ, UPT ;  /* 0x000000ff0800728c */ /* 0x000fe4000bf22070 */
[----:B------:R-:W-:Y:S02]  /*0400*/  UPLOP3.LUT UP3, UPT, UPT, UPT, UPT, 0x80, 0x8 ;  /* 0x000000000008789c */ /* 0x000fe40003f6f070 */
[----:B---3--:R-:W-:-:S04]  /*0410*/  UISETP.NE.U32.AND UP0, UPT, UR4, URZ, UPT ;  /* 0x000000ff0400728c */ /* 0x008fc8000bf05070 */
[----:B------:R-:W-:-:S04]  /*0420*/  UISETP.NE.AND.EX UP0, UPT, UR5, URZ, UPT, UP0 ;  /* 0x000000ff0500728c */ /* 0x000fc8000bf05300 */
[----:B------:R-:W-:-:S04]  /*0430*/  UISETP.EQ.OR.EX UP2, UPT, UR9, URZ, !UP0, UP1 ;  /* 0x000000ff0900728c */ /* 0x000fc8000c742710 */
[----:B------:R-:W-:-:S06]  /*0440*/  UP2UR UR4, UPR, URZ, 0x4 ;  /* 0x00000004ff047883 */ /* 0x000fcc0008000000 */
[----:B------:R-:W-:Y:S01]  /*0450*/  MOV R86, UR4 ;  /* 0x0000000400567c02 */ /* 0x000fe20008000f00 */
[----:B------:R-:W-:Y:S06]  /*0460*/  BRA.U !UP2, `(.L_x_8) ;  /* 0x000000010a207547 */ /* 0x000fec000b800000 */
[----:B------:R-:W-:Y:S01]  /*0470*/  UISETP.NE.U32.AND UP1, UPT, UR8, URZ, UPT ;  /* 0x000000ff0800728c */ /* 0x000fe2000bf25070 */
[----:B-----5:R-:W-:Y:S01]  /*0480*/  FSETP.NEU.AND P0, PT, R41, RZ, PT ;  /* 0x000000ff2900720b */ /* 0x020fe20003f0d000 */
[----:B------:R-:W-:Y:S02]  /*0490*/  USEL UR4, URZ, 0xffffffff, UP0 ;  /* 0xffffffffff047887 */ /* 0x000fe40008000000 */
[----:B------:R-:W-:-:S10]  /*04a0*/  UISETP.NE.AND.EX UP1, UPT, UR9, URZ, UPT, UP1 ;  /* 0x000000ff0900728c */ /* 0x000fd4000bf25310 */
[----:B------:R-:W-:Y:S01]  /*04b0*/  VOTEU.ANY UP0, P0 ;  /* 0x0000000000ff7886 */ /* 0x000fe20000000100 */
[----:B------:R-:W-:-:S04]  /*04c0*/  @!UP1 USEL UR4, URZ, 0xffffffff, UP0 ;  /* 0xffffffffff049887 */ /* 0x000fc80008000000 */
[----:B------:R-:W-:-:S04]  /*04d0*/  ULOP3.LUT UR4, UR4, 0x1, URZ, 0xc0, !UPT ;  /* 0x0000000104047892 */ /* 0x000fc8000f8ec0ff */
[----:B------:R-:W-:-:S11]  /*04e0*/  UISETP.NE.U32.AND UP3, UPT, UR4, 0x1, UPT ;  /* 0x000000010400788c */ /* 0x000fd6000bf65070 */
.L_x_8:
[----:B-1----:R-:W1:Y:S01]  /*04f0*/  SHFL.IDX PT, R2, R85, RZ, 0x1f ;  /* 0x00001fff55027589 */ /* 0x002e6200000e0000 */
[----:B------:R-:W-:-:S04]  /*0500*/  UISETP.NE.AND UP0, UPT, UR17, 0x2, UPT ;  /* 0x000000021100788c */ /* 0x000fc8000bf05270 */
[----:B------:R-:W-:Y:S01]  /*0510*/  USEL UR38, URZ, 0x1, UP0 ;  /* 0x00000001ff267887 */ /* 0x000fe20008000000 */
[----:B-1----:R-:W-:-:S13]  /*0520*/  ISETP.NE.AND P0, PT, R2, RZ, PT ;  /* 0x000000ff0200720c */ /* 0x002fda0003f05270 */
[----:B------:R-:W-:Y:S05]  /*0530*/  @P0 BRA `(.L_x_9) ;  /* 0x0000000000840947 */ /* 0x000fea0003800000 */
[----:B------:R-:W-:Y:S01]  /*0540*/  ELECT P0, URZ, PT ;  /* 0x0000000000ff782f */ /* 0x000fe20003800000 */
[----:B------:R-:W-:-:S12]  /*0550*/  BSSY.RECONVERGENT B0, `(.L_x_9) ;  /* 0x000001f000007945 */ /* 0x000fd80003800200 */
[----:B------:R-:W-:Y:S05]  /*0560*/  @!P0 BRA `(.L_x_10) ;  /* 0x0000000000748947 */ /* 0x000fea0003800000 */
[----:B------:R-:W1:Y:S01]  /*0570*/  S2UR UR4, SR_CgaCtaId ;  /* 0x00000000000479c3 */ /* 0x000e620000008800 */
[----:B------:R-:W-:Y:S01]  /*0580*/  UMOV UR5, 0x400 ;  /* 0x0000040000057882 */ /* 0x000fe20000000000 */
[----:B------:R-:W-:Y:S01]  /*0590*/  UMOV UR8, 0x1 ;  /* 0x0000000100087882 */ /* 0x000fe20000000000 */
[----:B------:R-:W-:Y:S01]  /*05a0*/  UMOV UR6, 0x5 ;  /* 0x0000000500067882 */ /* 0x000fe20000000000 */
[----:B------:R-:W-:-:S04]  /*05b0*/  UIADD3 UR8, UPT, UPT, -UR8, 0x100000, URZ ;  /* 0x0010000008087890 */ /* 0x000fc8000fffe1ff */
[----:B------:R-:W-:Y:S02]  /*05c0*/  USHF.L.U32 UR9, UR8, 0xb, URZ ;  /* 0x0000000b08097899 */ /* 0x000fe400080006ff */
[----:B------:R-:W-:Y:S02]  /*05d0*/  USHF.L.U32 UR8, UR8, 0x1, URZ ;  /* 0x0000000108087899 */ /* 0x000fe400080006ff */
[----:B------:R-:W-:-:S04]  /*05e0*/  UIADD3 UR6, UPT, UPT, -UR6, 0x100000, URZ ;  /* 0x0010000006067890 */ /* 0x000fc8000fffe1ff */
[----:B------:R-:W-:Y:S02]  /*05f0*/  USHF.L.U32 UR7, UR6, 0xb, URZ ;  /* 0x0000000b06077899 */ /* 0x000fe400080006ff */
[----:B------:R-:W-:Y:S02]  /*0600*/  USHF.L.U32 UR6, UR6, 0x1, URZ ;  /* 0x0000000106067899 */ /* 0x000fe400080006ff */
[----:B-1----:R-:W-:Y:S01]  /*0610*/  ULEA UR4, UR4, UR5, 0x18 ;  /* 0x0000000504047291 */ /* 0x002fe2000f8ec0ff */
[----:B------:R-:W1:Y:S11]  /*0620*/  FENCE.VIEW.ASYNC.S ;  /* 0x00000000000073c6 */ /* 0x000e760000000000 */
[----:B-1----:R1:W3:Y:S01]  /*0630*/  SYNCS.EXCH.64 URZ, [UR4], UR8 ;  /* 0x0000000804ff75b2 */ /* 0x0022e20008000100 */
[----:B------:R1:W4:Y:S01]  /*0640*/  SYNCS.EXCH.64 URZ, [UR4+0x40], UR6 ;  /* 0x0000400604ff75b2 */ /* 0x0003220008000100 */
[----:B------:R1:W1:Y:S01]  /*0650*/  SYNCS.EXCH.64 URZ, [UR4+0x8], UR8 ;  /* 0x0000080804ff75b2 */ /* 0x0002620008000100 */
        /* <DEDUP_REMOVED lines=13> */
[----:B------:R-:W-:Y:S01]  /*0730*/  NOP ;  /* 0x0000000000007918 */ /* 0x000fe20000000000 */
.L_x_10:
[----:B-1----:R-:W-:Y:S05]  /*0740*/  BSYNC.RECONVERGENT B0 ;  /* 0x0000000000007941 */ /* 0x002fea0003800200 */
.L_x_9:
[----:B------:R-:W1:Y:S01]  /*0750*/  SHFL.IDX PT, R2, R85, RZ, 0x1f ;  /* 0x00001fff55027589 */ /* 0x000e6200000e0000 */
[----:B------:R-:W-:Y:S01]  /*0760*/  NOP ;  /* 0x0000000000007918 */ /* 0x000fe20000000000 */
[----:B-1----:R-:W-:-:S13]  /*0770*/  ISETP.NE.AND P0, PT, R2, 0x1, PT ;  /* 0x000000010200780c */ /* 0x002fda0003f05270 */
[----:B------:R-:W-:Y:S05]  /*0780*/  @P0 BRA `(.L_x_11) ;  /* 0x0000000000480947 */ /* 0x000fea0003800000 */
        /* <DEDUP_REMOVED lines=9> */
[----:B------:R-:W-:Y:S01]  /*0820*/  USHF.L.U32 UR6, UR6, 0x1, URZ ;  /* 0x0000000106067899 */ /* 0x000fe200080006ff */
[----:B------:R-:W-:Y:S01]  /*0830*/  ELECT P0, URZ, PT ;  /* 0x0000000000ff782f */ /* 0x000fe20003800000 */
[----:B-1----:R-:W-:Y:S01]  /*0840*/  ULEA UR4, UR4, UR5, 0x18 ;  /* 0x0000000504047291 */ /* 0x002fe2000f8ec0ff */
[----:B------:R-:W1:Y:S11]  /*0850*/  FENCE.VIEW.ASYNC.S ;  /* 0x00000000000073c6 */ /* 0x000e760000000000 */
[----:B-1----:R1:W1:Y:S01]  /*0860*/  SYNCS.EXCH.64 URZ, [UR4+0x80], UR8 ;  /* 0x0000800804ff75b2 */ /* 0x0022620008000100 */
[----:B------:R1:W1:Y:S01]  /*0870*/  SYNCS.EXCH.64 URZ, [UR4+0x90], UR6 ;  /* 0x0000900604ff75b2 */ /* 0x0002620008000100 */
[----:B------:R1:W1:Y:S01]  /*0880*/  SYNCS.EXCH.64 URZ, [UR4+0x88], UR8 ;  /* 0x0000880804ff75b2 */ /* 0x0002620008000100 */
[----:B------:R1:W1:Y:S01]  /*0890*/  SYNCS.EXCH.64 URZ, [UR4+0x98], UR6 ;  /* 0x0000980604ff75b2 */ /* 0x0002620008000100 */
[----:B------:R-:W-:Y:S01]  /*08a0*/  NOP ;  /* 0x0000000000007918 */ /* 0x000fe20000000000 */
.L_x_11:
[----:B------:R-:W2:Y:S01]  /*08b0*/  SHFL.IDX PT, R2, R85, RZ, 0x1f ;  /* 0x00001fff55027589 */ /* 0x000ea200000e0000 */
[----:B------:R-:W-:Y:S01]  /*08c0*/  NOP ;  /* 0x0000000000007918 */ /* 0x000fe20000000000 */
[----:B--2---:R-:W-:-:S13]  /*08d0*/  ISETP.NE.AND P0, PT, R2, 0x3, PT ;  /* 0x000000030200780c */ /* 0x004fda0003f05270 */
[----:B------:R-:W-:Y:S05]  /*08e0*/  @P0 BRA `(.L_x_12) ;  /* 0x0000000000300947 */ /* 0x000fea0003800000 */
[----:B-1----:R-:W1:Y:S01]  /*08f0*/  S2UR UR6, SR_CgaCtaId ;  /* 0x00000000000679c3 */ /* 0x002e620000008800 */
[----:B------:R-:W-:Y:S01]  /*0900*/  UMOV UR4, 0x400 ;  /* 0x0000040000047882 */ /* 0x000fe20000000000 */
[----:B------:R-:W-:Y:S01]  /*0910*/  UMOV UR5, 0x20 ;  /* 0x0000002000057882 */ /* 0x000fe20000000000 */
[----:B------:R-:W-:Y:S01]  /*0920*/  ELECT P0, URZ, PT ;  /* 0x0000000000ff782f */ /* 0x000fe20003800000 */
[----:B-1----:R-:W-:Y:S02]  /*0930*/  ULEA UR6, UR6, UR4, 0x18 ;  /* 0x0000000406067291 */ /* 0x002fe4000f8ec0ff */
[----:B------:R-:W-:-:S04]  /*0940*/  UIADD3 UR4, UPT, UPT, -UR5, 0x100000, URZ ;  /* 0x0010000005047890 */ /* 0x000fc8000fffe1ff */
[----:B------:R-:W-:Y:S02]  /*0950*/  USHF.L.U32 UR5, UR4, 0xb, URZ ;  /* 0x0000000b04057899 */ /* 0x000fe400080006ff */
[----:B------:R-:W-:Y:S01]  /*0960*/  USHF.L.U32 UR4, UR4, 0x1, URZ ;  /* 0x0000000104047899 */ /* 0x000fe200080006ff */
[----:B------:R-:W1:Y:S11]  /*0970*/  FENCE.VIEW.ASYNC.S ;  /* 0x00000000000073c6 */ /* 0x000e760000000000 */
[----:B-1----:R2:W1:Y:S01]  /*0980*/  SYNCS.EXCH.64 URZ, [UR6+0xa0], UR4 ;  /* 0x0000a00406ff75b2 */ /* 0x0024620008000100 */
[----:B------:R2:W1:Y:S02]  /*0990*/  SYNCS.EXCH.64 URZ, [UR6+0xa8], UR4 ;  /* 0x0000a80406ff75b2 */ /* 0x0004640008000100 */
[----:B--2---:R-:W-:Y:S01]  /*09a0*/  NOP ;  /* 0x0000000000007918 */ /* 0x004fe20000000000 */
.L_x_12:
[----:B------:R-:W2:Y:S01]  /*09b0*/  SHFL.IDX PT, R2, R85, RZ, 0x1f ;  /* 0x00001fff55027589 */ /* 0x000ea200000e0000 */
[----:B------:R-:W-:Y:S01]  /*09c0*/  NOP ;  /* 0x0000000000007918 */ /* 0x000fe20000000000 */
[----:B--2---:R-:W-:-:S13]  /*09d0*/  ISETP.NE.AND P0, PT, R2, 0x4, PT ;  /* 0x000000040200780c */ /* 0x004fda0003f05270 */
[----:B------:R-:W-:Y:S05]  /*09e0*/  @P0 BRA `(.L_x_13) ;  /* 0x00000000004c0947 */ /* 0x000fea0003800000 */
[----:B-1----:R-:W1:Y:S01]  /*09f0*/  S2UR UR6, SR_CgaCtaId ;  /* 0x00000000000679c3 */ /* 0x002e620000008800 */
[----:B------:R-:W-:Y:S01]  /*0a00*/  UMOV UR4, 0x720 ;  /* 0x0000072000047882 */ /* 0x000fe20000000000 */
[----:B------:R-:W-:Y:S01]  /*0a10*/  UMOV UR5, 0x400 ;  /* 0x0000040000057882 */ /* 0x000fe20000000000 */
[----:B------:R-:W-:Y:S01]  /*0a20*/  USEL UR4, UR4, 0x620, UP3 ;  /* 0x0000062004047887 */ /* 0x000fe20009800000 */
[----:B------:R-:W-:Y:S01]  /*0a30*/  UMOV UR8, 0x1 ;  /* 0x0000000100087882 */ /* 0x000fe20000000000 */
[----:B------:R-:W-:Y:S01]  /*0a40*/  ELECT P0, URZ, PT ;  /* 0x0000000000ff782f */ /* 0x000fe20003800000 */
[----:B------:R-:W-:-:S04]  /*0a50*/  UIADD3 UR8, UPT, UPT, -UR8, 0x100000, URZ ;  /* 0x0010000008087890 */ /* 0x000fc8000fffe1ff */
[----:B------:R-:W-:Y:S02]  /*0a60*/  USHF.L.U32 UR9, UR8, 0xb, URZ ;  /* 0x0000000b08097899 */ /* 0x000fe400080006ff */
[----:B------:R-:W-:Y:S02]  /*0a70*/  USHF.L.U32 UR8, UR8, 0x1, URZ ;  /* 0x0000000108087899 */ /* 0x000fe400080006ff */
[----:B-1----:R-:W-:Y:S02]  /*0a80*/  ULEA UR6, UR6, UR5, 0x18 ;  /* 0x0000000506067291 */ /* 0x002fe4000f8ec0ff */
[----:B------:R-:W-:-:S04]  /*0a90*/  UIADD3 UR4, UPT, UPT, -UR4, 0x100000, URZ ;  /* 0x0010000004047890 */ /* 0x000fc8000fffe1ff */
[----:B------:R-:W-:Y:S02]  /*0aa0*/  USHF.L.U32 UR5, UR4, 0xb, URZ ;  /* 0x0000000b04057899 */ /* 0x000fe400080006ff */
[----:B------:R-:W-:Y:S01]  /*0ab0*/  USHF.L.U32 UR4, UR4, 0x1, URZ ;  /* 0x0000000104047899 */ /* 0x000fe200080006ff */
[----:B------:R-:W1:Y:S03]  /*0ac0*/  FENCE.VIEW.ASYNC.S ;  /* 0x00000000000073c6 */ /* 0x000e660000000000 */
[----:B-1----:R2:W1:Y:S08]  /*0ad0*/  SYNCS.EXCH.64 URZ, [UR6+0xb0], UR8 ;  /* 0x0000b00806ff75b2 */ /* 0x0024700008000100 */
[----:B------:R2:W1:Y:S01]  /*0ae0*/  SYNCS.EXCH.64 URZ, [UR6+0xc0], UR4 ;  /* 0x0000c00406ff75b2 */ /* 0x0004620008000100 */
[----:B------:R2:W1:Y:S01]  /*0af0*/  SYNCS.EXCH.64 URZ, [UR6+0xb8], UR8 ;  /* 0x0000b80806ff75b2 */ /* 0x0004620008000100 */
[----:B------:R2:W1:Y:S02]  /*0b00*/  SYNCS.EXCH.64 URZ, [UR6+0xc8], UR4 ;  /* 0x0000c80406ff75b2 */ /* 0x0004640008000100 */
[----:B--2---:R-:W-:Y:S01]  /*0b10*/  NOP ;  /* 0x0000000000007918 */ /* 0x004fe20000000000 */
.L_x_13:
[----:B------:R-:W2:Y:S01]  /*0b20*/  SHFL.IDX PT, R2, R85, RZ, 0x1f ;  /* 0x00001fff55027589 */ /* 0x000ea200000e0000 */
[----:B------:R-:W-:Y:S01]  /*0b30*/  NOP ;  /* 0x0000000000007918 */ /* 0x000fe20000000000 */
[----:B--2---:R-:W-:-:S13]  /*0b40*/  ISETP.NE.AND P0, PT, R2, 0x5, PT ;  /* 0x000000050200780c */ /* 0x004fda0003f05270 */
[----:B------:R-:W-:Y:S05]  /*0b50*/  @P0 BRA `(.L_x_14) ;  /* 0x0000000000580947 */ /* 0x000fea0003800000 */
[----:B-1----:R-:W1:Y:S01]  /*0b60*/  S2UR UR4, SR_CgaCtaId ;  /* 0x00000000000479c3 */ /* 0x002e620000008800 */
        /* <DEDUP_REMOVED lines=16> */
[----:B------:R2:W1:Y:S01]  /*0c70*/  SYNCS.EXCH.64 URZ, [UR4+0xe0], UR8 ;  /* 0x0000e00804ff75b2 */ /* 0x0004620008000100 */
[----:B------:R2:W1:Y:S01]  /*0c80*/  SYNCS.EXCH.64 URZ, [UR4+0x100], UR6 ;  /* 0x0001000604ff75b2 */ /* 0x0004620008000100 */
[----:B------:R2:W1:Y:S01]  /*0c90*/  SYNCS.EXCH.64 URZ, [UR4+0xe8], UR8 ;  /* 0x0000e80804ff75b2 */ /* 0x0004620008000100 */
[----:B------:R2:W1:Y:S02]  /*0ca0*/  SYNCS.EXCH.64 URZ, [UR4+0x108], UR6 ;  /* 0x0001080604ff75b2 */ /* 0x0004640008000100 */
[----:B--2---:R-:W-:Y:S01]  /*0cb0*/  NOP ;  /* 0x0000000000007918 */ /* 0x004fe20000000000 */
.L_x_14:
[----:B------:R-:W2:Y:S01]  /*0cc0*/  SHFL.IDX PT, R2, R85, RZ, 0x1f ;  /* 0x00001fff55027589 */ /* 0x000ea200000e0000 */
[----:B------:R-:W-:Y:S01]  /*0cd0*/  NOP ;  /* 0x0000000000007918 */ /* 0x000fe20000000000 */
[----:B--2---:R-:W-:-:S13]  /*0ce0*/  ISETP.NE.AND P0, PT, R2, 0x3, PT ;  /* 0x000000030200780c */ /* 0x004fda0003f05270 */
[----:B------:R-:W-:Y:S05]  /*0cf0*/  @P0 BRA `(.L_x_15) ;  /* 0x0000000000380947 */ /* 0x000fea0003800000 */
[----:B------:R-:W2:Y:S01]  /*0d00*/  S2UR UR5, SR_CgaCtaId ;  /* 0x00000000000579c3 */ /* 0x000ea20000008800 */
[----:B-1----:R-:W-:Y:S01]  /*0d10*/  UMOV UR4, 0x400 ;  /* 0x0000040000047882 */ /* 0x002fe20000000000 */
[----:B------:R-:W-:Y:S01]  /*0d20*/  UMOV UR6, 0x20 ;  /* 0x0000002000067882 */ /* 0x000fe20000000000 */
[----:B------:R-:W-:Y:S01]  /*0d30*/  ELECT P0, URZ, PT ;  /* 0x0000000000ff782f */ /* 0x000fe20003800000 */
[----:B------:R-:W-:-:S04]  /*0d40*/  UIADD3 UR6, UPT, UPT, -UR6, 0x100000, URZ ;  /* 0x0010000006067890 */ /* 0x000fc8000fffe1ff */
[----:B------:R-:W-:Y:S02]  /*0d50*/  USHF.L.U32 UR7, UR6, 0xb, URZ ;  /* 0x0000000b06077899 */ /* 0x000fe400080006ff */
[----:B------:R-:W-:Y:S02]  /*0d60*/  USHF.L.U32 UR6, UR6, 0x1, URZ ;  /* 0x0000000106067899 */ /* 0x000fe400080006ff */
[----:B--2---:R-:W-:Y:S01]  /*0d70*/  ULEA UR4, UR5, UR4, 0x18 ;  /* 0x0000000405047291 */ /* 0x004fe2000f8ec0ff */
[----:B------:R-:W1:Y:S11]  /*0d80*/  FENCE.VIEW.ASYNC.S ;  /* 0x00000000000073c6 */ /* 0x000e760000000000 */
[----:B-1----:R2:W1:Y:S01]  /*0d90*/  SYNCS.EXCH.64 URZ, [UR4+0x110], UR6 ;  /* 0x0001100604ff75b2 */ /* 0x0024620008000100 */
[----:B------:R2:W1:Y:S01]  /*0da0*/  SYNCS.EXCH.64 URZ, [UR4+0x120], UR6 ;  /* 0x0001200604ff75b2 */ /* 0x0004620008000100 */
[----:B------:R2:W1:Y:S01]  /*0db0*/  SYNCS.EXCH.64 URZ, [UR4+0x118], UR6 ;  /* 0x0001180604ff75b2 */ /* 0x0004620008000100 */
[----:B------:R2:W1:Y:S02]  /*0dc0*/  SYNCS.EXCH.64 URZ, [UR4+0x128], UR6 ;  /* 0x0001280604ff75b2 */ /* 0x0004640008000100 */
[----:B--2---:R-:W-:Y:S01]  /*0dd0*/  NOP ;  /* 0x0000000000007918 */ /* 0x004fe20000000000 */
.L_x_15:
[----:B-1----:R-:W1:Y:S01]  /*0de0*/  LDCU UR4, c[0x0][0x36c] ;  /* 0x00006d80ff0477ac */ /* 0x002e620008000800 */
[----:B------:R-:W-:Y:S01]  /*0df0*/  ISETP.NE.OR P3, PT, R0, 0x2, !P3 ;  /* 0x000000020000780c */ /* 0x000fe20005f65670 */
[----:B------:R-:W-:Y:S01]  /*0e00*/  NOP ;  /* 0x0000000000007918 */ /* 0x000fe20000000000 */
[----:B------:R-:W-:Y:S01]  /*0e10*/  LOP3.LUT R0, R93, 0x1f, RZ, 0xc0, !PT ;  /* 0x0000001f5d007812 */ /* 0x000fe200078ec0ff */
[----:B------:R-:W-:Y:S02]  /*0e20*/  UISETP.NE.AND UP4, UPT, UR17, URZ, UPT ;  /* 0x000000ff1100728c */ /* 0x000fe4000bf85270 */
[----:B-1----:R-:W-:-:S09]  /*0e30*/  UISETP.EQ.U32.AND UP5, UPT, UR4, 0x1, UPT ;  /* 0x000000010400788c */ /* 0x002fd2000bfa2070 */
[----:B------:R-:W-:Y:S05]  /*0e40*/  BRA.U !UP5, `(.L_x_16) ;  /* 0x000000010d087547 */ /* 0x000fea000b800000 */
[----:B---34-:R-:W-:Y:S01]  /*0e50*/  UCGABAR_ARV ;  /* 0x00000000000079c7 */ /* 0x018fe20008000000 */
[----:B------:R-:W-:Y:S05]  /*0e60*/  BRA `(.L_x_17) ;  /* 0x0000000000047947 */ /* 0x000fea0003800000 */
.L_x_16:
[----:B---34-:R-:W-:Y:S01]  /*0e70*/  NOP ;  /* 0x0000000000007918 */ /* 0x018fe20000000000 */
.L_x_17:
[----:B------:R-:W1:Y:S01]  /*0e80*/  S2UR UR16, SR_CTAID.X ;  /* 0x00000000001079c3 */ /* 0x000e620000002500 */
[----:B------:R-:W-:-:S05]  /*0e90*/  CS2R.32 R3, SR_CgaSize ;  /* 0x0000000000037805 */ /* 0x000fca0000008a00 */
[----:B------:R-:W-:-:S05]  /*0ea0*/  IMAD R3, R3, -0xa0, RZ ;  /* 0xffffff6003037824 */ /* 0x000fca00078e02ff */
[----:B------:R-:W-:-:S14]  /*0eb0*/  R2UR UR5, R3 ;  /* 0x00000000030572ca */ /* 0x000fdc00000e0000 */
[----:B------:R-:W2:Y:S01]  /*0ec0*/  LDCU UR5, c[0x0][UR5+0x2b0] ;  /* 0x00005600050577ac */ /* 0x000ea20008000800 */
[----:B------:R-:W-:-:S05]  /*0ed0*/  CS2R.32 R3, SR_CgaSize ;  /* 0x0000000000037805 */ /* 0x000fca0000008a00 */
[----:B------:R-:W-:-:S05]  /*0ee0*/  IMAD R3, R3, -0xa0, RZ ;  /* 0xffffff6003037824 */ /* 0x000fca00078e02ff */
[----:B------:R-:W-:-:S14]  /*0ef0*/  R2UR UR4, R3 ;  /* 0x00000000030472ca */ /* 0x000fdc00000e0000 */
[----:B------:R-:W3:Y:S01]  /*0f00*/  LDCU UR4, c[0x0][UR4+0x2b4] ;  /* 0x00005680040477ac */ /* 0x000ee20008000800 */
[----:B------:R-:W4:Y:S01]  /*0f10*/  S2UR UR20, SR_CTAID.Y ;  /* 0x00000000001479c3 */ /* 0x000f220000002600 */
[----:B------:R-:W-:-:S05]  /*0f20*/  CS2R.32 R3, SR_CgaSize ;  /* 0x0000000000037805 */ /* 0x000fca0000008a00 */
[----:B------:R-:W-:-:S05]  /*0f30*/  IMAD R3, R3, -0xa0, RZ ;  /* 0xffffff6003037824 */ /* 0x000fca00078e02ff */
[----:B------:R-:W-:-:S14]  /*0f40*/  R2UR UR59, R3 ;  /* 0x00000000033b72ca */ /* 0x000fdc00000e0000 */
[----:B------:R-:W3:Y:S01]  /*0f50*/  LDCU UR59, c[0x0][UR59+0x2a0] ;  /* 0x000054003b3b77ac */ /* 0x000ee20008000800 */
[----:B------:R-:W-:-:S05]  /*0f60*/  CS2R.32 R3, SR_CgaSize ;  /* 0x0000000000037805 */ /* 0x000fca0000008a00 */
[----:B------:R-:W-:-:S05]  /*0f70*/  IMAD R3, R3, -0xa0, RZ ;  /* 0xffffff6003037824 */ /* 0x000fca00078e02ff */
[----:B------:R-:W-:-:S14]  /*0f80*/  R2UR UR62, R3 ;  /* 0x00000000033e72ca */ /* 0x000fdc00000e0000 */
[----:B------:R-:W3:Y:S01]  /*0f90*/  LDCU UR62, c[0x0][UR62+0x2a4] ;  /* 0x000054803e3e77ac */ /* 0x000ee20008000800 */
[----:B------:R-:W3:Y:S01]  /*0fa0*/  S2UR UR7, SR_CgaCtaId ;  /* 0x00000000000779c3 */ /* 0x000ee20000008800 */
[----:B------:R-:W3:Y:S01]  /*0fb0*/  LDCU UR21, c[0x0][0xb24] ;  /* 0x00016480ff1577ac */ /* 0x000ee20008000800 */
[----:B------:R-:W3:Y:S01]  /*0fc0*/  LDCU UR42, c[0x0][0xb24] ;  /* 0x00016480ff2a77ac */ /* 0x000ee20008000800 */
[----:B-1----:R-:W-:Y:S01]  /*0fd0*/  I2FP.F32.U32 R3, UR16 ;  /* 0x0000001000037c45 */ /* 0x002fe20008201000 */
[----:B------:R-:W1:Y:S04]  /*0fe0*/  LDCU UR29, c[0x0][0xb30] ;  /* 0x00016600ff1d77ac */ /* 0x000e680008000800 */
[----:B--2---:R-:W-:Y:S01]  /*0ff0*/  FMUL R3, R3, UR5 ;  /* 0x0000000503037c20 */ /* 0x004fe20008400000 */
[----:B------:R-:W-:Y:S01]  /*1000*/  UMOV UR34, 0x11 ;  /* 0x0000001100227882 */ /* 0x000fe20000000000 */
[----:B----4-:R-:W-:-:S04]  /*1010*/  I2FP.F32.U32 R2, UR20 ;  /* 0x0000001400027c45 */ /* 0x010fc80008201000 */
[----:B------:R-:W2:Y:S01]  /*1020*/  F2I.U32.TRUNC.NTZ R3, R3 ;  /* 0x0000000300037305 */ /* 0x000ea2000020f000 */
[----:B---3--:R-:W-:Y:S01]  /*1030*/  FMUL R2, R2, UR4 ;  /* 0x0000000402027c20 */ /* 0x008fe20008400000 */
[----:B------:R-:W-:Y:S02]  /*1040*/  ULOP3.LUT UR5, UR7, 0x4, URZ, 0xc0, !UPT ;  /* 0x0000000407057892 */ /* 0x000fe4000f8ec0ff */
[----:B------:R-:W-:-:S04]  /*1050*/  ULOP3.LUT UR49, UR7, 0x3, URZ, 0xc0, !UPT ;  /* 0x0000000307317892 */ /* 0x000fc8000f8ec0ff */
[----:B------:R-:W3:Y:S01]  /*1060*/  F2I.U32.TRUNC.NTZ R2, R2 ;  /* 0x0000000200027305 */ /* 0x000ee2000020f000 */
[----:B------:R-:W-:Y:S02]  /*1070*/  UISETP.GT.U32.AND UP0, UPT, UR5, 0xffff, UPT ;  /* 0x0000ffff0500788c */ /* 0x000fe4000bf04070 */
[----:B------:R-:W-:Y:S02]  /*1080*/  UISETP.GT.U32.AND UP1, UPT, UR49, 0xffff, UPT ;  /* 0x0000ffff3100788c */ /* 0x000fe4000bf24070 */
[----:B------:R-:W-:Y:S01]  /*1090*/  USEL UR26, UR5, 0xffff, !UP0 ;  /* 0x0000ffff051a7887 */ /* 0x000fe2000c000000 */
[----:B--2---:R-:W-:Y:S01]  /*10a0*/  R2UR UR4, R3 ;  /* 0x00000000030472ca */ /* 0x004fe200000e0000 */
[----:B------:R-:W-:Y:S02]  /*10b0*/  USHF.R.U32.HI UR32, URZ, 0x2, UR7 ;  /* 0x00000002ff207899 */ /* 0x000fe40008011607 */
[----:B------:R-:W-:Y:S02]  /*10c0*/  USHF.L.U32 UR31, UR7, 0xa, URZ ;  /* 0x0000000a071f7899 */ /* 0x000fe400080006ff */
[----:B------:R-:W-:-:S02]  /*10d0*/  USHF.L.U32 UR30, UR7, 0xc, URZ ;  /* 0x0000000c071e7899 */ /* 0x000fc400080006ff */
[----:B------:R-:W-:Y:S01]  /*10e0*/  USEL UR27, UR49, 0xffff, !UP1 ;  /* 0x0000ffff311b7887 */ /* 0x000fe2000c800000 */
[----:B---3--:R-:W-:Y:S02]  /*10f0*/  R2UR UR6, R2 ;  /* 0x00000000020672ca */ /* 0x008fe400000e0000 */
[----:B------:R-:W-:-:S03]  /*1100*/  PRMT R2, RZ, 0x7610, R2 ;  /* 0x00007610ff027816 */ /* 0x000fc60000000002 */
[----:B------:R-:W-:-:S04]  /*1110*/  UIADD3 UR5, UPT, UPT, -UR4, URZ, URZ ;  /* 0x000000ff04057290 */ /* 0x000fc8000fffe1ff */
[----:B------:R-:W-:-:S04]  /*1120*/  UIMAD UR59, UR59, UR5, UR16 ;  /* 0x000000053b3b72a4 */ /* 0x000fc8000f8e0210 */
[----:B------:R-:W-:-:S04]  /*1130*/  UIADD3 UR4, UPT, UPT, -UR6, URZ, URZ ;  /* 0x000000ff06047290 */ /* 0x000fc8000fffe1ff */
[----:B------:R-:W-:Y:S01]  /*1140*/  UIMAD UR62, UR62, UR4, UR20 ;  /* 0x000000043e3e72a4 */ /* 0x000fe2000f8e0214 */
[----:B-1----:R-:W-:Y:S11]  /*1150*/  BRA.U UP4, `(.L_x_18) ;  /* 0x00000001046c7547 */ /* 0x002ff6000b800000 */
[----:B------:R-:W-:Y:S02]  /*1160*/  UISETP.NE.AND UP0, UPT, UR62, URZ, UPT ;  /* 0x000000ff3e00728c */ /* 0x000fe4000bf05270 */
[----:B------:R-:W-:Y:S02]  /*1170*/  UISETP.NE.AND UP1, UPT, UR62, 0x1, UPT ;  /* 0x000000013e00788c */ /* 0x000fe4000bf25270 */
[----:B------:R-:W-:Y:S02]  /*1180*/  UISETP.NE.AND UP2, UPT, UR59, URZ, UP0 ;  /* 0x000000ff3b00728c */ /* 0x000fe40008745270 */
[----:B------:R-:W-:Y:S02]  /*1190*/  USEL UR4, URZ, 0x10, UP1 ;  /* 0x00000010ff047887 */ /* 0x000fe40008800000 */
[----:B------:R-:W-:Y:S02]  /*11a0*/  USEL UR11, URZ, 0x1, UP2 ;  /* 0x00000001ff0b7887 */ /* 0x000fe40009000000 */
[----:B------:R-:W-:-:S02]  /*11b0*/  UISETP.NE.AND UP2, UPT, UR59, URZ, UPT ;  /* 0x000000ff3b00728c */ /* 0x000fc4000bf45270 */
[----:B------:R-:W-:Y:S02]  /*11c0*/  USEL UR5, URZ, 0x2, UP0 ;  /* 0x00000002ff057887 */ /* 0x000fe40008000000 */
[----:B------:R-:W-:Y:S02]  /*11d0*/  USEL UR9, UR4, 0x10, UP2 ;  /* 0x0000001004097887 */ /* 0x000fe40009000000 */
[----:B------:R-:W-:Y:S02]  /*11e0*/  UISETP.NE.AND UP2, UPT, UR59, 0x1, UPT ;  /* 0x000000013b00788c */ /* 0x000fe4000bf45270 */
[----:B------:R-:W-:Y:S02]  /*11f0*/  USEL UR4, URZ, 0x20, UP1 ;  /* 0x00000020ff047887 */ /* 0x000fe40008800000 */
[----:B------:R-:W-:Y:S02]  /*1200*/  USEL UR7, UR5, 0x2, UP2 ;  /* 0x0000000205077887 */ /* 0x000fe40009000000 */
[----:B------:R-:W-:-:S02]  /*1210*/  USEL UR10, UR4, 0x20, UP2 ;  /* 0x00000020040a7887 */ /* 0x000fc40009000000 */
[----:B------:R-:W-:Y:S02]  /*1220*/  UISETP.NE.AND UP2, UPT, UR59, 0x2, UPT ;  /* 0x000000023b00788c */ /* 0x000fe4000bf45270 */
[----:B------:R-:W-:Y:S02]  /*1230*/  USEL UR6, URZ, 0x4, UP0 ;  /* 0x00000004ff067887 */ /* 0x000fe40008000000 */
[----:B------:R-:W-:Y:S02]  /*1240*/  USEL UR4, URZ, 0x8, UP0 ;  /* 0x00000008ff047887 */ /* 0x000fe40008000000 */
[----:B------:R-:W-:Y:S02]  /*1250*/  USEL UR5, URZ, 0x40, UP1 ;  /* 0x00000040ff057887 */ /* 0x000fe40008800000 */
[----:B------:R-:W-:Y:S02]  /*1260*/  USEL UR8, UR6, 0x4, UP2 ;  /* 0x0000000406087887 */ /* 0x000fe40009000000 */
[----:B------:R-:W-:-:S02]  /*1270*/  UISETP.NE.AND UP0, UPT, UR59, 0x3, UPT ;  /* 0x000000033b00788c */ /* 0x000fc4000bf05270 */
[----:B------:R-:W-:Y:S02]  /*1280*/  UIADD3 UR6, UPT, UPT, UR7, UR9, UR11 ;  /* 0x0000000907067290 */ /* 0x000fe4000fffe00b */
[----:B------:R-:W-:Y:S02]  /*1290*/  USEL UR7, UR5, 0x40, UP2 ;  /* 0x0000004005077887 */ /* 0x000fe40009000000 */
[----:B------:R-:W-:Y:S02]  /*12a0*/  USEL UR12, URZ, 0x80, UP1 ;  /* 0x00000080ff0c7887 */ /* 0x000fe40008800000 */
[----:B------:R-:W-:Y:S02]  /*12b0*/  USEL UR4, UR4, 0x8, UP0 ;  /* 0x0000000804047887 */ /* 0x000fe40008000000 */
[----:B------:R-:W-:Y:S02]  /*12c0*/  UIADD3 UR5, UPT, UPT, UR8, UR10, UR6 ;  /* 0x0000000a08057290 */ /* 0x000fe4000fffe006 */
[----:B------:R-:W-:-:S02]  /*12d0*/  USEL UR6, UR12, 0x80, UP0 ;  /* 0x000000800c067887 */ /* 0x000fc40008000000 */
[----:B------:R-:W-:-:S04]  /*12e0*/  UIADD3 UR4, UPT, UPT, UR4, UR7, UR5 ;  /* 0x0000000704047290 */ /* 0x000fc8000fffe005 */
[----:B------:R-:W-:-:S06]  /*12f0*/  UIADD3 UR4, UPT, UPT, UR4, UR6, URZ ;  /* 0x0000000604047290 */ /* 0x000fcc000fffe0ff */
[----:B------:R-:W-:-:S07]  /*1300*/  MOV R2, UR4 ;  /* 0x0000000400027c02 */ /* 0x000fce0008000f00 */
.L_x_18:
[----:B------:R-:W1:Y:S01]  /*1310*/  S2UR UR36, SR_CTAID.Z ;  /* 0x00000000002479c3 */ /* 0x000e620000002700 */
[----:B------:R-:W-:Y:S01]  /*1320*/  UISETP.GE.AND UP0, UPT, UR21, 0x1, UPT ;  /* 0x000000011500788c */ /* 0x000fe2000bf06270 */
[----:B------:R-:W-:-:S08]  /*1330*/  UMOV UR33, 0xf ;  /* 0x0000000f00217882 */ /* 0x000fd00000000000 */
[----:B------:R-:W-:Y:S05]  /*1340*/  BRA.U !UP0, `(.L_x_19) ;  /* 0x0000000108d47547 */ /* 0x000fea000b800000 */
[----:B------:R-:W2:Y:S01]  /*1350*/  LDCU.128 UR12, c[0x0][0xb10] ;  /* 0x00016200ff0c77ac */ /* 0x000ea20008000c00 */
[----:B------:R-:W3:Y:S01]  /*1360*/  LDCU UR6, c[0x0][0x370] ;  /* 0x00006e00ff0677ac */ /* 0x000ee20008000800 */
[----:B------:R-:W4:Y:S01]  /*1370*/  LDCU UR5, c[0x0][0x374] ;  /* 0x00006e80ff0577ac */ /* 0x000f220008000800 */
[----:B------:R-:W1:Y:S01]  /*1380*/  LDCU UR28, c[0x0][0xb0c] ;  /* 0x00016180ff1c77ac */ /* 0x000e620008000800 */
[----:B------:R-:W1:Y:S01]  /*1390*/  LDCU UR4, c[0x0][0xb20] ;  /* 0x00016400ff0477ac */ /* 0x000e620008000800 */
[----:B------:R-:W1:Y:S01]  /*13a0*/  LDCU.64 UR8, c[0x0][0xb28] ;  /* 0x00016500ff0877ac */ /* 0x000e620008000a00 */
[----:B--2---:R-:W-:Y:S02]  /*13b0*/  UISETP.NE.AND UP0, UPT, UR14, 0x1, UPT ;  /* 0x000000010e00788c */ /* 0x004fe4000bf05270 */
[----:B----4-:R-:W-:Y:S02]  /*13c0*/  UIMAD.WIDE.U32 UR10, UR5, UR15, URZ ;  /* 0x0000000f050a72a5 */ /* 0x010fe4000f8e00ff */
[----:B---3--:R-:W-:-:S02]  /*13d0*/  UIMAD.WIDE.U32 UR22, UR6, UR12, URZ ;  /* 0x0000000c061672a5 */ /* 0x008fc4000f8e00ff */
[----:B-1----:R-:W-:Y:S02]  /*13e0*/  UISETP.NE.AND UP1, UPT, UR28, 0x1, UPT ;  /* 0x000000011c00788c */ /* 0x002fe4000bf25270 */
[----:B------:R-:W-:Y:S01]  /*13f0*/  UISETP.NE.AND UP2, UPT, UR21, 0x1, UPT ;  /* 0x000000011500788c */ /* 0x000fe2000bf45270 */
[----:B------:R-:W-:Y:S02]  /*1400*/  UMOV UR10, UR11 ;  /* 0x0000000b000a7c82 */ /* 0x000fe40008000000 */
[----:B------:R-:W-:Y:S01]  /*1410*/  UMOV UR22, UR23 ;  /* 0x0000001700167c82 */ /* 0x000fe20008000000 */
[----:B------:R-:W-:Y:S02]  /*1420*/  @UP0 USHF.R.U32.HI UR5, URZ, UR4, UR10 ;  /* 0x00000004ff050299 */ /* 0x000fe4000801160a */
[----:B------:R-:W-:Y:S02]  /*1430*/  UIMAD.WIDE.U32 UR24, UR20, UR15, URZ ;  /* 0x0000000f141872a5 */ /* 0x000fe4000f8e00ff */
[----:B------:R-:W-:-:S02]  /*1440*/  UIMAD.WIDE.U32 UR10, UR5, UR8, URZ ;  /* 0x00000008050a72a5 */ /* 0x000fc4000f8e00ff */
[----:B------:R-:W-:Y:S02]  /*1450*/  @UP1 USHF.R.U32.HI UR6, URZ, UR13, UR22 ;  /* 0x0000000dff061299 */ /* 0x000fe40008011616 */
[----:B------:R-:W-:Y:S02]  /*1460*/  UIMAD.WIDE.U32 UR18, UR16, UR12, URZ ;  /* 0x0000000c101272a5 */ /* 0x000fe4000f8e00ff */
[----:B------:R-:W-:Y:S01]  /*1470*/  UIMAD.WIDE.U32 UR22, UR6, UR8, URZ ;  /* 0x00000008061672a5 */ /* 0x000fe2000f8e00ff */
[----:B------:R-:W-:Y:S01]  /*1480*/  UMOV UR24, UR25 ;  /* 0x0000001900187c82 */ /* 0x000fe20008000000 */
[----:B------:R-:W-:Y:S01]  /*1490*/  UMOV UR10, UR11 ;  /* 0x0000000b000a7c82 */ /* 0x000fe20008000000 */
[----:B------:R-:W-:Y:S02]  /*14a0*/  USHF.R.U32.HI UR24, URZ, UR4, UR24 ;  /* 0x00000004ff187299 */ /* 0x000fe40008011618 */
[----:B------:R-:W-:Y:S02]  /*14b0*/  @UP2 USHF.R.U32.HI UR5, URZ, UR9, UR10 ;  /* 0x00000009ff052299 */ /* 0x000fe4000801160a */
[----:B------:R-:W-:Y:S01]  /*14c0*/  UMOV UR7, UR23 ;  /* 0x0000001700077c82 */ /* 0x000fe20008000000 */
[----:B------:R-:W-:Y:S01]  /*14d0*/  UMOV UR18, UR19 ;  /* 0x0000001300127c82 */ /* 0x000fe20008000000 */
[----:B------:R-:W-:-:S02]  /*14e0*/  @UP2 USHF.R.U32.HI UR6, URZ, UR9, UR7 ;  /* 0x00000009ff062299 */ /* 0x000fc40008011607 */
[----:B------:R-:W-:Y:S02]  /*14f0*/  USHF.R.U32.HI UR18, URZ, UR13, UR18 ;  /* 0x0000000dff127299 */ /* 0x000fe40008011612 */
[----:B------:R-:W-:Y:S02]  /*1500*/  USEL UR4, UR20, UR24, !UP0 ;  /* 0x0000001814047287 */ /* 0x000fe4000c000000 */
[----:B------:R-:W-:Y:S02]  /*1510*/  UIMAD UR7, UR5, UR21, URZ ;  /* 0x00000015050772a4 */ /* 0x000fe4000f8e02ff */
[----:B------:R-:W-:Y:S02]  /*1520*/  USEL UR5, UR16, UR18, !UP1 ;  /* 0x0000001210057287 */ /* 0x000fe4000c800000 */
[----:B------:R-:W-:Y:S02]  /*1530*/  UIMAD UR12, UR6, UR21, URZ ;  /* 0x00000015060c72a4 */ /* 0x000fe4000f8e02ff */
[----:B------:R-:W-:-:S02]  /*1540*/  UISETP.GE.AND UP0, UPT, UR4, UR7, UPT ;  /* 0x000000070400728c */ /* 0x000fc4000bf06270 */
[----:B------:R-:W-:Y:S02]  /*1550*/  UIMAD.WIDE.U32 UR10, UR4, UR8, URZ ;  /* 0x00000008040a72a5 */ /* 0x000fe4000f8e00ff */
[----:B------:R-:W-:Y:S02]  /*1560*/  UISETP.GE.OR UP0, UPT, UR5, UR12, UP0 ;  /* 0x0000000c0500728c */ /* 0x000fe40008706670 */
[----:B------:R-:W-:Y:S02]  /*1570*/  UIMAD.WIDE.U32 UR12, UR5, UR8, URZ ;  /* 0x00000008050c72a5 */ /* 0x000fe4000f8e00ff */
[----:B------:R-:W-:Y:S01]  /*1580*/  UIADD3 UR10, UPT, UPT, -UR4, URZ, URZ ;  /* 0x000000ff040a7290 */ /* 0x000fe2000fffe1ff */
[----:B------:R-:W-:Y:S01]  /*1590*/  UMOV UR8, UR11 ;  /* 0x0000000b00087c82 */ /* 0x000fe20008000000 */
[----:B------:R-:W-:Y:S02]  /*15a0*/  UIADD3 UR11, UPT, UPT, -UR5, URZ, URZ ;  /* 0x000000ff050b7290 */ /* 0x000fe4000fffe1ff */
[----:B------:R-:W-:-:S03]  /*15b0*/  USHF.R.U32.HI UR8, URZ, UR9, UR8 ;  /* 0x00000009ff087299 */ /* 0x000fc60008011608 */
[----:B------:R-:W-:Y:S01]  /*15c0*/  @!UP0 UMOV UR7, UR13 ;  /* 0x0000000d00078c82 */ /* 0x000fe20008000000 */
[----:B------:R-:W-:Y:S02]  /*15d0*/  UIMAD UR20, UR14, UR10, UR20 ;  /* 0x0000000a0e1472a4 */ /* 0x000fe4000f8e0214 */
[----:B------:R-:W-:Y:S02]  /*15e0*/  USEL UR8, UR4, UR8, !UP2 ;  /* 0x0000000804087287 */ /* 0x000fe4000d000000 */
[----:B------:R-:W-:Y:S02]  /*15f0*/  @!UP0 USHF.R.U32.HI UR7, URZ, UR9, UR7 ;  /* 0x00000009ff078299 */ /* 0x000fe40008011607 */
[----:B------:R-:W-:Y:S02]  /*1600*/  UIADD3 UR9, UPT, UPT, -UR8, URZ, URZ ;  /* 0x000000ff08097290 */ /* 0x000fe4000fffe1ff */
[----:B------:R-:W-:Y:S02]  /*1610*/  @!UP0 USEL UR7, UR5, UR7, !UP2 ;  /* 0x0000000705078287 */ /* 0x000fe4000d000000 */
[----:B------:R-:W-:-:S02]  /*1620*/  UIMAD UR9, UR21, UR9, UR4 ;  /* 0x00000009150972a4 */ /* 0x000fc4000f8e0204 */
[----:B------:R-:W-:Y:S02]  /*1630*/  @!UP0 UIADD3 UR8, UPT, UPT, UR8, -UR7, URZ ;  /* 0x8000000708088290 */ /* 0x000fe4000fffe0ff */
[----:B------:R-:W-:Y:S02]  /*1640*/  @!UP0 UIMAD UR6, UR9, UR6, UR7 ;  /* 0x00000006090682a4 */ /* 0x000fe4000f8e0207 */
[----:B------:R-:W-:Y:S02]  /*1650*/  @!UP0 UIMAD UR4, UR8, UR21, UR5 ;  /* 0x00000015080482a4 */ /* 0x000fe4000f8e0205 */
[----:B------:R-:W-:Y:S02]  /*1660*/  UIMAD UR16, UR28, UR11, UR16 ;  /* 0x0000000b1c1072a4 */ /* 0x000fe4000f8e0210 */
[----:B------:R-:W-:Y:S01]  /*1670*/  UIMAD UR20, UR4, UR14, UR20 ;  /* 0x0000000e041472a4 */ /* 0x000fe2000f8e0214 */
[----:B------:R-:W-:Y:S02]  /*1680*/  @!UP0 UMOV UR5, UR6 ;  /* 0x0000000600058c82 */ /* 0x000fe40008000000 */
[----:B------:R-:W-:-:S12]  /*1690*/  UIMAD UR16, UR5, UR28, UR16 ;  /* 0x0000001c051072a4 */ /* 0x000fd8000f8e0210 */
.L_x_19:
[----:B------:R-:W-:Y:S02]  /*16a0*/  UISETP.NE.AND UP1, UPT, UR29, 0x1, UPT ;  /* 0x000000011d00788c */ /* 0x000fe4000bf25270 */
[----:B------:R-:W-:Y:S02]  /*16b0*/  ULOP3.LUT UR27, UR27, 0xffff, URZ, 0xc0, !UPT ;  /* 0x0000ffff1b1b7892 */ /* 0x000fe4000f8ec0ff */
[----:B------:R-:W-:Y:S02]  /*16c0*/  ULOP3.LUT UR26, UR26, 0xffff, URZ, 0xc0, !UPT ;  /* 0x0000ffff1a1a7892 */ /* 0x000fe4000f8ec0ff */
[----:B------:R-:W-:Y:S02]  /*16d0*/  UISETP.NE.AND UP0, UPT, UR17, 0x2, UPT ;  /* 0x000000021100788c */ /* 0x000fe4000bf05270 */
[----:B------:R-:W-:Y:S02]  /*16e0*/  ULOP3.LUT UR31, UR31, 0x1000, URZ, 0xc0, !UPT ;  /* 0x000010001f1f7892 */ /* 0x000fe4000f8ec0ff */
[----:B------:R-:W-:-:S02]  /*16f0*/  ULOP3.LUT UR30, UR30, 0x3000, URZ, 0xc0, !UPT ;  /* 0x000030001e1e7892 */ /* 0x000fc4000f8ec0ff */
[----:B------:R-:W-:Y:S02]  /*1700*/  USHF.L.U32 UR27, UR34, UR27, URZ ;  /* 0x0000001b221b7299 */ /* 0x000fe400080006ff */
[----:B------:R-:W-:Y:S01]  /*1710*/  USHF.L.U32 UR26, UR33, UR26, URZ ;  /* 0x0000001a211a7299 */ /* 0x000fe200080006ff */
[----:B------:R-:W-:Y:S11]  /*1720*/  BRA.U UP1, `(.L_x_20) ;  /* 0x0000000101447547 */ /* 0x000ff6000b800000 */
[----:B------:R-:W2:Y:S01]  /*1730*/  LDCU.128 UR8, c[0x0][0xb10] ;  /* 0x00016200ff0877ac */ /* 0x000ea20008000c00 */
[----:B------:R-:W3:Y:S01]  /*1740*/  LDCU UR12, c[0x0][0xb0c] ;  /* 0x00016180ff0c77ac */ /* 0x000ee20008000800 */
[----:B------:R-:W4:Y:S01]  /*1750*/  LDCU UR13, c[0x0][0xb20] ;  /* 0x00016400ff0d77ac */ /* 0x000f220008000800 */
[----:B--2---:R-:W-:Y:S02]  /*1760*/  UIMAD.WIDE.U32 UR6, UR16, UR8, URZ ;  /* 0x00000008100672a5 */ /* 0x004fe4000f8e00ff */
[----:B------:R-:W-:Y:S02]  /*1770*/  UIMAD.WIDE.U32 UR4, UR20, UR11, URZ ;  /* 0x0000000b140472a5 */ /* 0x000fe4000f8e00ff */
[----:B---3--:R-:W-:Y:S02]  /*1780*/  UISETP.NE.AND UP2, UPT, UR12, 0x1, UPT ;  /* 0x000000010c00788c */ /* 0x008fe4000bf45270 */
[----:B------:R-:W-:Y:S01]  /*1790*/  UISETP.NE.AND UP1, UPT, UR10, 0x1, UPT ;  /* 0x000000010a00788c */ /* 0x000fe2000bf25270 */
[----:B------:R-:W-:-:S02]  /*17a0*/  UMOV UR6, UR7 ;  /* 0x0000000700067c82 */ /* 0x000fc40008000000 */
[----:B------:R-:W-:Y:S01]  /*17b0*/  UMOV UR4, UR5 ;  /* 0x0000000500047c82 */ /* 0x000fe20008000000 */
[----:B------:R-:W-:Y:S02]  /*17c0*/  USHF.R.U32.HI UR6, URZ, UR9, UR6 ;  /* 0x00000009ff067299 */ /* 0x000fe40008011606 */
[----:B----4-:R-:W-:Y:S02]  /*17d0*/  USHF.R.U32.HI UR4, URZ, UR13, UR4 ;  /* 0x0000000dff047299 */ /* 0x010fe40008011604 */
[----:B------:R-:W-:Y:S02]  /*17e0*/  USEL UR5, UR16, UR6, !UP2 ;  /* 0x0000000610057287 */ /* 0x000fe4000d000000 */
[----:B------:R-:W-:-:S04]  /*17f0*/  USEL UR4, UR20, UR4, !UP1 ;  /* 0x0000000414047287 */ /* 0x000fc8000c800000 */
[----:B------:R-:W-:Y:S02]  /*1800*/  UIADD3 UR6, UPT, UPT, UR5, -UR4, URZ ;  /* 0x8000000405067290 */ /* 0x000fe4000fffe0ff */
[----:B------:R-:W-:Y:S02]  /*1810*/  UIADD3 UR4, UPT, UPT, -UR5, UR4, URZ ;  /* 0x0000000405047290 */ /* 0x000fe4000fffe1ff */
[----:B------:R-:W-:Y:S02]  /*1820*/  UIMAD UR20, UR6, UR10, UR20 ;  /* 0x0000000a061472a4 */ /* 0x000fe4000f8e0214 */
[----:B------:R-:W-:-:S12]  /*1830*/  UIMAD UR16, UR4, UR12, UR16 ;  /* 0x0000000c041072a4 */ /* 0x000fd8000f8e0210 */
.L_x_20:
[----:B------:R-:W-:Y:S05]  /*1840*/  BRA.U !UP5, `(.L_x_21) ;  /* 0x000000010d0c7547 */ /* 0x000fea000b800000 */
[----:B------:R-:W-:Y:S01]  /*1850*/  UCGABAR_WAIT ;  /* 0x0000000000007dc7 */ /* 0x000fe20008000000 */
[----:B------:R-:W-:Y:S01]  /*1860*/  CCTL.IVALL ;  /* 0x00000000ff00798f */ /* 0x000fe20002000000 */
[----:B------:R-:W-:Y:S05]  /*1870*/  BRA `(.L_x_22) ;  /* 0x0000000000047947 */ /* 0x000fea0003800000 */
.L_x_21:
[----:B------:R-:W-:Y:S06]  /*1880*/  BAR.SYNC.DEFER_BLOCKING 0x0 ;  /* 0x0000000000007b1d */ /* 0x000fec0000010000 */
.L_x_22:
[----:B------:R-:W-:Y:S05]  /*1890*/  BRA.U UP0, `(.L_x_23) ;  /* 0x0000001500547547 */ /* 0x000fea000b800000 */
[----:B------:R-:W2:Y:S01]  /*18a0*/  LDCU UR7, c[0x0][0x38c] ;  /* 0x00007180ff0777ac */ /* 0x000ea20008000800 */
[----:B------:R-:W3:Y:S01]  /*18b0*/  S2UR UR8, SR_CgaCtaId ;  /* 0x00000000000879c3 */ /* 0x000ee20000008800 */
[----:B------:R-:W-:Y:S01]  /*18c0*/  PLOP3.LUT P1, PT, PT, PT, UP3, 0x80, 0x8 ;  /* 0x000000000008781c */ /* 0x000fe20003f2f038 */
[----:B------:R-:W-:Y:S01]  /*18d0*/  IMAD.MOV.U32 R12, RZ, RZ, 0x1 ;  /* 0x00000001ff0c7424 */ /* 0x000fe200078e00ff */
[----:B------:R-:W-:Y:S01]  /*18e0*/  UMOV UR21, 0x400 ;  /* 0x0000040000157882 */ /* 0x000fe20000000000 */
[----:B------:R-:W-:Y:S01]  /*18f0*/  UISETP.NE.AND UP1, UPT, UR17, URZ, UPT ;  /* 0x000000ff1100728c */ /* 0x000fe2000bf25270 */
[----:B------:R-:W-:Y:S01]  /*1900*/  ISETP.EQ.OR P2, PT, R0, RZ, P3 ;  /* 0x000000ff0000720c */ /* 0x000fe20001f42670 */
[----:B------:R-:W-:Y:S01]  /*1910*/  USHF.L.U32 UR5, UR32, 0x5, URZ ;  /* 0x0000000520057899 */ /* 0x000fe200080006ff */
[----:B------:R-:W-:Y:S02]  /*1920*/  PLOP3.LUT P1, PT, P1, PT, PT, 0x8, 0x80 ;  /* 0x000000000080781c */ /* 0x000fe40000f2e170 */
[----:B------:R-:W-:Y:S01]  /*1930*/  CS2R R10, SRZ ;  /* 0x00000000000a7805 */ /* 0x000fe2000001ff00 */
[----:B------:R-:W-:Y:S01]  /*1940*/  IMAD.MOV.U32 R9, RZ, RZ, RZ ;  /* 0x000000ffff097224 */ /* 0x000fe200078e00ff */
[----:B------:R-:W4:Y:S01]  /*1950*/  LDCU UR43, c[0x0][0x370] ;  /* 0x00006e00ff2b77ac */ /* 0x000f220008000800 */
[----:B------:R-:W-:Y:S01]  /*1960*/  IMAD.MOV.U32 R8, RZ, RZ, 0x1 ;  /* 0x00000001ff087424 */ /* 0x000fe200078e00ff */
[----:B------:R-:W-:Y:S01]  /*1970*/  USEL UR25, UR38, 0x2, UP1 ;  /* 0x0000000226197887 */ /* 0x000fe20008800000 */
[----:B------:R-:W1:Y:S01]  /*1980*/  LDCU.64 UR28, c[0x0][0x348] ;  /* 0x00006900ff1c77ac */ /* 0x000e620008000a00 */
[----:B--2---:R-:W-:-:S02]  /*1990*/  UIADD3 UR6, UPT, UPT, UR7, 0x7f, URZ ;  /* 0x0000007f07067890 */ /* 0x004fc4000fffe0ff */
[----:B------:R-:W-:Y:S02]  /*19a0*/  UIADD3 UR48, UPT, UPT, UR7, 0xfe, URZ ;  /* 0x000000fe07307890 */ /* 0x000fe4000fffe0ff */
[----:B------:R-:W-:Y:S02]  /*19b0*/  USHF.R.S32.HI UR4, URZ, 0x1f, UR6 ;  /* 0x0000001fff047899 */ /* 0x000fe40008011406 */
[----:B---3--:R-:W-:Y:S02]  /*19c0*/  ULEA UR21, UR8, UR21, 0x18 ;  /* 0x0000001508157291 */ /* 0x008fe4000f8ec0ff */
[----:B------:R-:W-:Y:S02]  /*19d0*/  ULEA.HI UR4, UR4, UR6, URZ, 0x7 ;  /* 0x0000000604047291 */ /* 0x000fe4000f8f38ff */
[----:B------:R-:W-:Y:S02]  /*19e0*/  UIADD3 UR6, UPT, UPT, UR7, -0x1, URZ ;  /* 0xffffffff07067890 */ /* 0x000fe4000fffe0ff */
[----:B------:R-:W-:-:S02]  /*19f0*/  USHF.R.S32.HI UR45, URZ, 0x7, UR4 ;  /* 0x00000007ff2d7899 */ /* 0x000fc40008011404 */
[----:B------:R-:W-:Y:S02]  /*1a00*/  UISETP.GE.U32.AND UP2, UPT, UR6, -0xff, UPT ;  /* 0xffffff010600788c */ /* 0x000fe4000bf46070 */
[----:B------:R-:W-:Y:S01]  /*1a10*/  UISETP.LT.U32.AND UP0, UPT, UR45, 0x8, UPT ;  /* 0x000000082d00788c */ /* 0x000fe2000bf01070 */
[----:B------:R-:W2:Y:S03]  /*1a20*/  LDCU UR41, c[0x0][0x374] ;  /* 0x00006e80ff2977ac */ /* 0x000ea60008000800 */
[----:B------:R-:W-:Y:S02]  /*1a30*/  USEL UR44, UR45, 0x8, UP0 ;  /* 0x000000082d2c7887 */ /* 0x000fe40008000000 */
[----:B------:R-:W-:Y:S02]  /*1a40*/  ULOP3.LUT UR46, UR5, 0x20, URZ, 0xe2, !UPT ;  /* 0x00000020052e7892 */ /* 0x000fe4000f8ee2ff */
[----:B------:R-:W-:-:S02]  /*1a50*/  UIADD3 UR24, UPT, UPT, UR44, -0x1, URZ ;  /* 0xffffffff2c187890 */ /* 0x000fc4000fffe0ff */
[----:B------:R-:W-:Y:S02]  /*1a60*/  @UP2 UIADD3 UR24, UPT, UPT, UR44, URZ, URZ ;  /* 0x000000ff2c182290 */ /* 0x000fe4000fffe0ff */
[----:B------:R-:W-:Y:S02]  /*1a70*/  UIADD3 UR38, UPT, UPT, UR21, 0x4400, UR31 ;  /* 0x0000440015267890 */ /* 0x000fe4000fffe01f */
[----:B------:R-:W-:Y:S02]  /*1a80*/  UIADD3 UR37, UPT, UPT, UR21, 0x14400, UR30 ;  /* 0x0001440015257890 */ /* 0x000fe4000fffe01e */
[----:B------:R-:W-:Y:S02]  /*1a90*/  UIADD3 UR47, UPT, UPT, UR45, -UR44, URZ ;  /* 0x8000002c2d2f7290 */ /* 0x000fe4000fffe0ff */
[----:B------:R-:W-:Y:S01]  /*1aa0*/  UIADD3 UR24, UPT, UPT, UR24, 0x1, URZ ;  /* 0x0000000118187890 */ /* 0x000fe2000fffe0ff */
[----:B-12-4-:R-:W-:-:S11]  /*1ab0*/  UMOV UR7, URZ ;  /* 0x000000ff00077c82 */ /* 0x016fd60008000000 */
.L_x_43:
[----:B-1----:R-:W1:Y:S02]  /*1ac0*/  S2UR UR4, SR_CgaCtaId ;  /* 0x00000000000479c3 */ /* 0x002e640000008800 */
[----:B-1----:R-:W-:-:S09]  /*1ad0*/  UISETP.NE.AND UP0, UPT, UR4, URZ, UPT ;  /* 0x000000ff0400728c */ /* 0x002fd2000bf05270 */
[----:B------:R-:W-:Y:S05]  /*1ae0*/  BRA.U UP0, `(.L_x_24) ;  /* 0x0000000100287547 */ /* 0x000fea000b800000 */
[----:B------:R-:W-:Y:S02]  /*1af0*/  LEA R0, R9, UR21, 0x3 ;  /* 0x0000001509007c11 */ /* 0x000fe4000f8e18ff */
[----:B------:R-:W-:-:S04]  /*1b00*/  SHF.L.U32 R3, R8, 0x1f, RZ ;  /* 0x0000001f08037819 */ /* 0x000fc800000006ff */
[----:B------:R-:W1:Y:S02]  /*1b10*/  SYNCS.PHASECHK.TRANS64.TRYWAIT P0, [R0+URZ+0x120], R3 ;  /* 0x00012003000075a7 */ /* 0x000e6400080011ff */
[----:B-1----:R-:W-:Y:S05]  /*1b20*/  @!P0 BRA `(.L_x_25) ;  /* 0x0000006000888947 */ /* 0x002fea0003800000 */
.L_x_117:
[----:B------:R2:W-:Y:S01]  /*1b30*/  SYNCS.ARRIVE.TRANS64.A1T0 RZ, [R0+URZ+0x110], RZ ;  /* 0x000110ff00ff79a7 */ /* 0x0005e200081000ff */
[----:B------:R-:W-:-:S05]  /*1b40*/  VIADD R9, R9, 0x1 ;  /* 0x0000000109097836 */ /* 0x000fca0000000000 */
[----:B------:R-:W-:-:S04]  /*1b50*/  ISETP.NE.AND P0, PT, R9, 0x2, PT ;  /* 0x000000020900780c */ /* 0x000fc80003f05270 */
[----:B-1----:R-:W-:Y:S02]  /*1b60*/  SEL R3, RZ, 0x1, P0 ;  /* 0x00000001ff037807 */ /* 0x002fe40000000000 */
[----:B------:R-:W-:Y:S02]  /*1b70*/  SEL R9, R9, RZ, P0 ;  /* 0x000000ff09097207 */ /* 0x000fe40000000000 */
[----:B------:R-:W-:-:S07]  /*1b80*/  LOP3.LUT R8, R8, R3, RZ, 0x3c, !PT ;  /* 0x0000000308087212 */ /* 0x000fce00078e3cff */
.L_x_24:
[----:B------:R-:W-:Y:S01]  /*1b90*/  ULEA UR4, UR7, UR21, 0x3 ;  /* 0x0000001507047291 */ /* 0x000fe2000f8e18ff */
[----:B--2---:R-:W-:Y:S01]  /*1ba0*/  SHF.L.U32 R0, R12, 0x1f, RZ ;  /* 0x0000001f0c007819 */ /* 0x004fe200000006ff */
[----:B------:R-:W-:Y:S02]  /*1bb0*/  UISETP.GE.U32.AND UP0, UPT, UR48, 0xff, UPT ;  /* 0x000000ff3000788c */ /* 0x000fe4000bf06070 */
[----:B------:R-:W-:Y:S02]  /*1bc0*/  ULEA UR11, UR20, UR49, 0x2 ;  /* 0x00000031140b7291 */ /* 0x000fe4000f8e10ff */
[----:B------:R-:W-:Y:S02]  /*1bd0*/  ULEA UR35, UR16, UR46, 0x6 ;  /* 0x0000002e10237291 */ /* 0x000fe4000f8e30ff */
[----:B------:R-:W-:Y:S01]  /*1be0*/  USHF.L.U32 UR11, UR11, 0x5, URZ ;  /* 0x000000050b0b7899 */ /* 0x000fe200080006ff */
[----:B------:R1:W2:Y:S01]  /*1bf0*/  SYNCS.PHASECHK.TRANS64.TRYWAIT P0, [UR4+0x40], R0 ;  /* 0x00004000ff0075a7 */ /* 0x0002a20008001104 */
[----:B------:R-:W-:Y:S01]  /*1c00*/  UMOV UR6, URZ ;  /* 0x000000ff00067c82 */ /* 0x000fe20008000000 */
[----:B------:R-:W-:Y:S09]  /*1c10*/  BRA.U !UP0, `(.L_x_26) ;  /* 0x0000000108c07547 */ /* 0x000ff2000b800000 */
[----:B------:R-:W-:Y:S01]  /*1c20*/  UMOV UR13, URZ ;  /* 0x000000ff000d7c82 */ /* 0x000fe20008000000 */
[----:B------:R-:W-:-:S05]  /*1c30*/  UMOV UR4, UR7 ;  /* 0x0000000700047c82 */ /* 0x000fca0008000000 */
.L_x_32:
[----:B------:R-:W-:Y:S01]  /*1c40*/  ULEA UR33, UR4, UR21, 0x3 ;  /* 0x0000001504217291 */ /* 0x000fe2000f8e18ff */
[----:B--2---:R-:W-:Y:S01]  /*1c50*/  @!P3 MOV R2, 0x6000 ;  /* 0x000060000002b802 */ /* 0x004fe20000000f00 */
[----:B--2-4-:R-:W-:Y:S10]  /*1c60*/  @P0 BRA `(.L_x_27) ;  /* 0x00000000000c0947 */ /* 0x014ff40003800000 */
[----:B------:R-:W-:-:S04]  /*1c70*/  SHF.L.U32 R3, R12, 0x1f, RZ ;  /* 0x0000001f0c037819 */ /* 0x000fc800000006ff */
[----:B------:R-:W2:Y:S02]  /*1c80*/  SYNCS.PHASECHK.TRANS64.TRYWAIT P0, [UR33+0x40], R3 ;  /* 0x00004003ff0075a7 */ /* 0x000ea40008001121 */
[----:B--2---:R-:W-:Y:S05]  /*1c90*/  @!P0 BRA `(.L_x_28) ;  /* 0x0000006000408947 */ /* 0x004fea0003800000 */
.L_x_27:
[----:B------:R2:W-:Y:S01]  /*1ca0*/  @!P3 SYNCS.ARRIVE.TRANS64 RZ, [UR33], R2 ;  /* 0x00000002ffffb9a7 */ /* 0x0005e20008000021 */
[----:B------:R-:W-:-:S04]  /*1cb0*/  ULOP3.LUT UR5, UR25, 0x2, URZ, 0xfc, !UPT ;  /* 0x0000000219057892 */ /* 0x000fc8000f8efcff */
[----:B------:R-:W-:-:S09]  /*1cc0*/  UISETP.NE.AND UP0, UPT, UR5, 0x2, UPT ;  /* 0x000000020500788c */ /* 0x000fd2000bf05270 */
[----:B------:R-:W-:Y:S05]  /*1cd0*/  BRA.U UP0, `(.L_x_29) ;  /* 0x0000000100047547 */ /* 0x000fea000b800000 */
[----:B------:R-:W-:Y:S05]  /*1ce0*/  BPT.TRAP 0x1 ;  /* 0x000000040000795c */ /* 0x000fea0000300000 */
.L_x_29:
[----:B------:R-:W-:Y:S04]  /*1cf0*/  BSSY.RECONVERGENT B0, `(.L_x_30) ;  /* 0x0000003000007945 */ /* 0x000fe80003800200 */
[----:B------:R-:W-:Y:S05]  /*1d00*/  @P2 BRA `(.L_x_31) ;  /* 0x0000000000042947 */ /* 0x000fea0003800000 */
[----:B------:R-:W-:Y:S05]  /*1d10*/  BPT.TRAP 0x1 ;  /* 0x000000040000795c */ /* 0x000fea0000300000 */
.L_x_31:
[----:B------:R-:W-:Y:S05]  /*1d20*/  BSYNC.RECONVERGENT B0 ;  /* 0x0000000000007941 */ /* 0x000fea0003800200 */
.L_x_30:
[----:B------:R-:W-:Y:S02]  /*1d30*/  UIADD3 UR5, UPT, UPT, UR4, 0x1, URZ ;  /* 0x0000000104057890 */ /* 0x000fe4000fffe0ff */
[----:B------:R-:W-:Y:S02]  /*1d40*/  ULEA UR32, UR4, UR31, 0xd ;  /* 0x0000001f04207291 */ /* 0x000fe4000f8e68ff */
[----:B------:R-:W-:Y:S02]  /*1d50*/  UISETP.NE.AND UP0, UPT, UR5, 0x8, UPT ;  /* 0x000000080500788c */ /* 0x000fe4000bf05270 */
[----:B------:R-:W-:Y:S02]  /*1d60*/  ULEA UR8, UR4, UR30, 0xe ;  /* 0x0000001e04087291 */ /* 0x000fe4000f8e70ff */
[----:B------:R-:W-:Y:S02]  /*1d70*/  USEL UR6, URZ, 0x1, UP0 ;  /* 0x00000001ff067887 */ /* 0x000fe40008000000 */
[----:B------:R-:W-:-:S02]  /*1d80*/  USEL UR7, UR5, URZ, UP0 ;  /* 0x000000ff05077287 */ /* 0x000fc40008000000 */
[----:B------:R-:W-:Y:S02]  /*1d90*/  UIADD3 UR4, UP0, UPT, UR28, 0x180, URZ ;  /* 0x000001801c047890 */ /* 0x000fe4000ff1e0ff */
[----:B------:R-:W-:Y:S01]  /*1da0*/  ULEA UR5, UR7, UR21, 0x3 ;  /* 0x0000001507057291 */ /* 0x000fe2000f8e18ff */
[----:B------:R-:W-:Y:S01]  /*1db0*/  LOP3.LUT R12, R12, UR6, RZ, 0x3c, !PT ;  /* 0x000000060c0c7c12 */ /* 0x000fe2000f8e3cff */
[----:B------:R-:W-:Y:S02]  /*1dc0*/  USHF.L.U32 UR34, UR13, 0x7, URZ ;  /* 0x000000070d227899 */ /* 0x000fe400080006ff */
[----:B------:R-:W-:Y:S01]  /*1dd0*/  UIADD3 UR13, UPT, UPT, UR13, 0x1, URZ ;  /* 0x000000010d0d7890 */ /* 0x000fe2000fffe0ff */
[----:B-1----:R-:W-:Y:S01]  /*1de0*/  SHF.L.U32 R0, R12, 0x1f, RZ ;  /* 0x0000001f0c007819 */ /* 0x002fe200000006ff */
[----:B------:R-:W-:Y:S02]  /*1df0*/  UIADD3 UR14, UP1, UPT, UR28, 0x80, URZ ;  /* 0x000000801c0e7890 */ /* 0x000fe4000ff3e0ff */
[----:B------:R-:W-:Y:S01]  /*1e00*/  UIADD3 UR32, UPT, UPT, UR21, 0x4400, UR32 ;  /* 0x0000440015207890 */ /* 0x000fe2000fffe020 */
[----:B------:R3:W4:Y:S01]  /*1e10*/  SYNCS.PHASECHK.TRANS64.TRYWAIT P0, [UR5+0x40], R0 ;  /* 0x00004000ff0075a7 */ /* 0x0007220008001105 */
[----:B------:R-:W-:-:S02]  /*1e20*/  UIADD3.X UR5, UPT, UPT, URZ, UR29, URZ, UP0, !UPT ;  /* 0x0000001dff057290 */ /* 0x000fc400087fe4ff */
[----:B------:R-:W-:Y:S02]  /*1e30*/  UISETP.NE.AND UP0, UPT, UR13, UR24, UPT ;  /* 0x000000180d00728c */ /* 0x000fe4000bf05270 */
[----:B------:R-:W-:Y:S02]  /*1e40*/  UIADD3.X UR15, UPT, UPT, URZ, UR29, URZ, UP1, !UPT ;  /* 0x0000001dff0f7290 */ /* 0x000fe40008ffe4ff */
[----:B------:R-:W-:Y:S02]  /*1e50*/  UPRMT UR16, URZ, 0x5410, UR27 ;  /* 0x00005410ff107896 */ /* 0x000fe4000800001b */
[----:B------:R-:W-:Y:S02]  /*1e60*/  UIADD3 UR8, UPT, UPT, UR21, 0x14400, UR8 ;  /* 0x0001440015087890 */ /* 0x000fe4000fffe008 */
[----:B------:R-:W-:Y:S01]  /*1e70*/  UPRMT UR6, URZ, 0x5410, UR26 ;  /* 0x00005410ff067896 */ /* 0x000fe2000800001a */
[----:B------:R-:W-:Y:S01]  /*1e80*/  UMOV UR18, 0x0 ;  /* 0x0000000000127882 */ /* 0x000fe20000000000 */
[----:B------:R-:W-:Y:S01]  /*1e90*/  UMOV UR19, 0x10000000 ;  /* 0x1000000000137882 */ /* 0x000fe20000000000 */
[----:B------:R-:W-:Y:S01]  /*1ea0*/  UMOV UR12, UR36 ;  /* 0x00000024000c7c82 */ /* 0x000fe20008000000 */
[----:B------:R-:W-:Y:S01]  /*1eb0*/  UMOV UR9, UR33 ;  /* 0x0000002100097c82 */ /* 0x000fe20008000000 */
[----:B------:R-:W-:Y:S01]  /*1ec0*/  UMOV UR10, UR34 ;  /* 0x00000022000a7c82 */ /* 0x000fe20008000000 */
[----:B------:R-:W-:Y:S03]  /*1ed0*/  UTMALDG.3D.MULTICAST [UR32], [UR14], UR16, desc[UR18] ;  /* 0x000012200e0073b4 */ /* 0x000fe60008011810 */
[----:B------:R1:W-:Y:S02]  /*1ee0*/  UTMALDG.3D.MULTICAST [UR8], [UR4], UR6, desc[UR18] ;  /* 0x00001208040073b4 */ /* 0x0003e40008011806 */
[----:B-1----:R-:W-:Y:S01]  /*1ef0*/  UMOV UR6, UR24 ;  /* 0x0000001800067c82 */ /* 0x002fe20008000000 */
[----:B------:R-:W-:Y:S01]  /*1f00*/  UMOV UR4, UR7 ;  /* 0x0000000700047c82 */ /* 0x000fe20008000000 */
[----:B---3--:R-:W-:Y:S05]  /*1f10*/  BRA.U UP0, `(.L_x_32) ;  /* 0xfffffffd00487547 */ /* 0x008fea000b83ffff */
.L_x_26:
[----:B------:R-:W-:Y:S01]  /*1f20*/  ULEA UR4, UR7, UR21, 0x3 ;  /* 0x0000001507047291 */ /* 0x000fe2000f8e18ff */
[----:B-1----:R-:W-:Y:S01]  /*1f30*/  SHF.L.U32 R0, R12, 0x1f, RZ ;  /* 0x0000001f0c007819 */ /* 0x002fe200000006ff */
[----:B------:R-:W-:Y:S01]  /*1f40*/  @!P1 SYNCS.ARRIVE.TRANS64.A1T0 RZ, [UR21+0xa8], RZ ;  /* 0x0000a8ffffff99a7 */ /* 0x000fe20008100015 */
[----:B------:R-:W-:-:S06]  /*1f50*/  UISETP.GT.AND UP0, UPT, UR45, UR44, UPT ;  /* 0x0000002c2d00728c */ /* 0x000fcc000bf04270 */
[----:B--2-4-:R1:W2:Y:S03]  /*1f60*/  SYNCS.PHASECHK.TRANS64.TRYWAIT P0, [UR4+0x40], R0 ;  /* 0x00004000ff0075a7 */ /* 0x0142a60008001104 */
[----:B------:R-:W-:Y:S05]  /*1f70*/  BRA.U !UP0, `(.L_x_33) ;  /* 0x0000000108bc7547 */ /* 0x000fea000b800000 */
[----:B------:R-:W-:Y:S01]  /*1f80*/  UIADD3 UR13, UPT, UPT, UR47, UR6, URZ ;  /* 0x000000062f0d7290 */ /* 0x000fe2000fffe0ff */
[----:B------:R-:W-:-:S11]  /*1f90*/  UMOV UR4, UR7 ;  /* 0x0000000700047c82 */ /* 0x000fd60008000000 */
.L_x_39:
[----:B------:R-:W-:Y:S01]  /*1fa0*/  ULEA UR17, UR4, UR21, 0x3 ;  /* 0x0000001504117291 */ /* 0x000fe2000f8e18ff */
[----:B--2---:R-:W-:Y:S01]  /*1fb0*/  @!P3 MOV R2, 0x6000 ;  /* 0x000060000002b802 */ /* 0x004fe20000000f00 */
[----:B--2-4-:R-:W-:Y:S10]  /*1fc0*/  @P0 BRA `(.L_x_34) ;  /* 0x00000000000c0947 */ /* 0x014ff40003800000 */
[----:B------:R-:W-:-:S04]  /*1fd0*/  SHF.L.U32 R3, R12, 0x1f, RZ ;  /* 0x0000001f0c037819 */ /* 0x000fc800000006ff */
[----:B------:R-:W2:Y:S02]  /*1fe0*/  SYNCS.PHASECHK.TRANS64.TRYWAIT P0, [UR17+0x40], R3 ;  /* 0x00004003ff0075a7 */ /* 0x000ea40008001111 */
[----:B--2---:R-:W-:Y:S05]  /*1ff0*/  @!P0 BRA `(.L_x_35) ;  /* 0x0000005c00808947 */ /* 0x004fea0003800000 */
.L_x_34:
[----:B------:R2:W-:Y:S01]  /*2000*/  @!P3 SYNCS.ARRIVE.TRANS64 RZ, [UR17], R2 ;  /* 0x00000002ffffb9a7 */ /* 0x0005e20008000011 */
[----:B------:R-:W-:-:S04]  /*2010*/  ULOP3.LUT UR5, UR25, 0x2, URZ, 0xfc, !UPT ;  /* 0x0000000219057892 */ /* 0x000fc8000f8efcff */
[----:B------:R-:W-:-:S09]  /*2020*/  UISETP.NE.AND UP0, UPT, UR5, 0x2, UPT ;  /* 0x000000020500788c */ /* 0x000fd2000bf05270 */
[----:B------:R-:W-:Y:S05]  /*2030*/  BRA.U UP0, `(.L_x_36) ;  /* 0x0000000100047547 */ /* 0x000fea000b800000 */
[----:B------:R-:W-:Y:S05]  /*2040*/  BPT.TRAP 0x1 ;  /* 0x000000040000795c */ /* 0x000fea0000300000 */
.L_x_36:
[----:B------:R-:W-:Y:S04]  /*2050*/  BSSY.RECONVERGENT B0, `(.L_x_37) ;  /* 0x0000003000007945 */ /* 0x000fe80003800200 */
[----:B------:R-:W-:Y:S05]  /*2060*/  @P2 BRA `(.L_x_38) ;  /* 0x0000000000042947 */ /* 0x000fea0003800000 */
[----:B------:R-:W-:Y:S05]  /*2070*/  BPT.TRAP 0x1 ;  /* 0x000000040000795c */ /* 0x000fea0000300000 */
.L_x_38:
[----:B------:R-:W-:Y:S05]  /*2080*/  BSYNC.RECONVERGENT B0 ;  /* 0x0000000000007941 */ /* 0x000fea0003800200 */
.L_x_37:
[----:B------:R-:W-:Y:S02]  /*2090*/  UIADD3 UR5, UPT, UPT, UR4, 0x1, URZ ;  /* 0x0000000104057890 */ /* 0x000fe4000fffe0ff */
[----:B------:R-:W-:Y:S02]  /*20a0*/  UIADD3 UR14, UP1, UPT, UR28, 0x80, URZ ;  /* 0x000000801c0e7890 */ /* 0x000fe4000ff3e0ff */
[----:B------:R-:W-:Y:S02]  /*20b0*/  UISETP.NE.AND UP0, UPT, UR5, 0x8, UPT ;  /* 0x000000080500788c */ /* 0x000fe4000bf05270 */
[----:B------:R-:W-:Y:S02]  /*20c0*/  ULEA UR16, UR4, UR38, 0xd ;  /* 0x0000002604107291 */ /* 0x000fe4000f8e68ff */
[----:B------:R-:W-:Y:S02]  /*20d0*/  USEL UR8, URZ, 0x1, UP0 ;  /* 0x00000001ff087887 */ /* 0x000fe40008000000 */
[----:B------:R-:W-:-:S02]  /*20e0*/  USEL UR7, UR5, URZ, UP0 ;  /* 0x000000ff05077287 */ /* 0x000fc40008000000 */
[----:B------:R-:W-:Y:S02]  /*20f0*/  UIADD3 UR22, UP0, UPT, UR28, 0x180, URZ ;  /* 0x000001801c167890 */ /* 0x000fe4000ff1e0ff */
[----:B------:R-:W-:Y:S01]  /*2100*/  ULEA UR5, UR7, UR21, 0x3 ;  /* 0x0000001507057291 */ /* 0x000fe2000f8e18ff */
[----:B------:R-:W-:Y:S01]  /*2110*/  LOP3.LUT R12, R12, UR8, RZ, 0x3c, !PT ;  /* 0x000000080c0c7c12 */ /* 0x000fe2000f8e3cff */
[----:B------:R-:W-:Y:S02]  /*2120*/  ULEA UR8, UR4, UR37, 0xe ;  /* 0x0000002504087291 */ /* 0x000fe4000f8e70ff */
[----:B------:R-:W-:Y:S01]  /*2130*/  USHF.L.U32 UR18, UR6, 0x7, URZ ;  /* 0x0000000706127899 */ /* 0x000fe200080006ff */
[----:B-1----:R-:W-:Y:S01]  /*2140*/  SHF.L.U32 R0, R12, 0x1f, RZ ;  /* 0x0000001f0c007819 */ /* 0x002fe200000006ff */
[----:B------:R-:W-:Y:S02]  /*2150*/  UPRMT UR4, URZ, 0x5410, UR27 ;  /* 0x00005410ff047896 */ /* 0x000fe4000800001b */
[----:B------:R-:W-:Y:S01]  /*2160*/  UIADD3.X UR15, UPT, UPT, URZ, UR29, URZ, UP1, !UPT ;  /* 0x0000001dff0f7290 */ /* 0x000fe20008ffe4ff */
[----:B------:R3:W4:Y:S01]  /*2170*/  SYNCS.PHASECHK.TRANS64.TRYWAIT P0, [UR5+0x40], R0 ;  /* 0x00004000ff0075a7 */ /* 0x0007220008001105 */
[----:B------:R-:W-:-:S02]  /*2180*/  UPRMT UR5, URZ, 0x5410, UR26 ;  /* 0x00005410ff057896 */ /* 0x000fc4000800001a */
[----:B------:R-:W-:Y:S01]  /*2190*/  UIADD3.X UR23, UPT, UPT, URZ, UR29, URZ, UP0, !UPT ;  /* 0x0000001dff177290 */ /* 0x000fe200087fe4ff */
[----:B------:R-:W-:Y:S01]  /*21a0*/  UMOV UR32, 0x0 ;  /* 0x0000000000207882 */ /* 0x000fe20000000000 */
[----:B------:R-:W-:Y:S01]  /*21b0*/  UMOV UR33, 0x10000000 ;  /* 0x1000000000217882 */ /* 0x000fe20000000000 */
[----:B------:R-:W-:Y:S01]  /*21c0*/  UMOV UR19, UR35 ;  /* 0x0000002300137c82 */ /* 0x000fe20008000000 */
[----:B------:R-:W-:Y:S01]  /*21d0*/  UMOV UR20, UR36 ;  /* 0x0000002400147c82 */ /* 0x000fe20008000000 */
[----:B------:R-:W-:Y:S01]  /*21e0*/  UMOV UR12, UR36 ;  /* 0x00000024000c7c82 */ /* 0x000fe20008000000 */
[----:B------:R-:W-:Y:S01]  /*21f0*/  UMOV UR9, UR17 ;  /* 0x0000001100097c82 */ /* 0x000fe20008000000 */
[----:B------:R-:W-:Y:S01]  /*2200*/  UMOV UR10, UR18 ;  /* 0x00000012000a7c82 */ /* 0x000fe20008000000 */
[----:B------:R1:W-:Y:S01]  /*2210*/  UTMALDG.3D.MULTICAST [UR16], [UR14], UR4, desc[UR32] ;  /* 0x000020100e0073b4 */ /* 0x0003e20008011804 */
[----:B------:R-:W-:-:S04]  /*2220*/  UIADD3 UR6, UPT, UPT, UR6, 0x1, URZ ;  /* 0x0000000106067890 */ /* 0x000fc8000fffe0ff */
[----:B------:R-:W-:Y:S01]  /*2230*/  UISETP.NE.AND UP0, UPT, UR6, UR13, UPT ;  /* 0x0000000d0600728c */ /* 0x000fe2000bf05270 */
[----:B------:R3:W-:Y:S01]  /*2240*/  UTMALDG.3D.MULTICAST [UR8], [UR22], UR5, desc[UR32] ;  /* 0x00002008160073b4 */ /* 0x0007e20008011805 */
[----:B-1----:R-:W-:-:S07]  /*2250*/  UMOV UR4, UR7 ;  /* 0x0000000700047c82 */ /* 0x002fce0008000000 */
[----:B---3--:R-:W-:Y:S05]  /*2260*/  BRA.U UP0, `(.L_x_39) ;  /* 0xfffffffd004c7547 */ /* 0x008fea000b83ffff */
.L_x_33:
[C---:B------:R-:W-:Y:S01]  /*2270*/  LEA R3, R11.reuse, UR21, 0x3 ;  /* 0x000000150b037c11 */ /* 0x040fe2000f8e18ff */
[----:B------:R-:W-:Y:S01]  /*2280*/  NOP ;  /* 0x0000000000007918 */ /* 0x000fe20000000000 */
[----:B-1----:R-:W-:Y:S02]  /*2290*/  SHF.L.U32 R0, R10, 0x1f, RZ ;  /* 0x0000001f0a007819 */ /* 0x002fe400000006ff */
[----:B------:R-:W-:Y:S02]  /*22a0*/  LEA R5, R11, UR21, 0x4 ;  /* 0x000000150b057c11 */ /* 0x000fe4000f8e20ff */
[----:B--2-4-:R-:W1:Y:S02]  /*22b0*/  SYNCS.PHASECHK.TRANS64.TRYWAIT P0, [R3+URZ+0xb0], R0 ;  /* 0x0000b000030075a7 */ /* 0x014e6400080011ff */
[----:B-1----:R-:W-:Y:S05]  /*22c0*/  @!P0 BRA `(.L_x_40) ;  /* 0x0000005800e48947 */ /* 0x002fea0003800000 */
.L_x_120:
[----:B------:R-:W2:Y:S01]  /*22d0*/  LDS.128 R4, [R5+0x140] ;  /* 0x0001400005047984 */ /* 0x000ea20000000c00 */
[----:B------:R-:W-:Y:S01]  /*22e0*/  UISETP.GE.AND UP0, UPT, UR42, 0x1, UPT ;  /* 0x000000012a00788c */ /* 0x000fe2000bf06270 */
[----:B------:R-:W-:Y:S01]  /*22f0*/  @!PT LDS RZ, [RZ] ;  /* 0x00000000fffff984 */ /* 0x000fe20000000800 */
[----:B------:R-:W-:Y:S01]  /*2300*/  @!PT LDS RZ, [RZ] ;  /* 0x00000000fffff984 */ /* 0x000fe20000000800 */
[----:B------:R-:W-:Y:S01]  /*2310*/  @!PT LDS RZ, [RZ] ;  /* 0x00000000fffff984 */ /* 0x000fe20000000800 */
[----:B------:R-:W-:Y:S01]  /*2320*/  @!PT LDS RZ, [RZ] ;  /* 0x00000000fffff984 */ /* 0x000fe20000000800 */
[----:B------:R3:W-:Y:S06]  /*2330*/  MEMBAR.ALL.CTA ;  /* 0x0000000000007992 */ /* 0x0007ec0000008000 */
[----:B---3--:R-:W3:Y:S01]  /*2340*/  FENCE.VIEW.ASYNC.S ;  /* 0x00000000000073c6 */ /* 0x008ee20000000000 */
[----:B--2---:R-:W-:-:S13]  /*2350*/  LOP3.LUT P0, RZ, R6, 0x1, RZ, 0xc0, !PT ;  /* 0x0000000106ff7812 */ /* 0x004fda000780c0ff */
[----:B---3--:R-:W-:Y:S01]  /*2360*/  VOTEU.ANY UP1, P0 ;  /* 0x0000000000ff7886 */ /* 0x008fe20000020100 */
[----:B------:R-:W-:-:S13]  /*2370*/  PLOP3.LUT P0, PT, PT, PT, UP1, 0x80, 0x8 ;  /* 0x000000000008781c */ /* 0x000fda0003f0f018 */
[----:B-1----:R-:W-:Y:S02]  /*2380*/  @P0 LOP3.LUT R0, R5, 0xffff, RZ, 0xc0, !PT ;  /* 0x0000ffff05000812 */ /* 0x002fe400078ec0ff */
[----:B------:R-:W-:Y:S02]  /*2390*/  @P0 MOV R2, R4 ;  /* 0x0000000400020202 */ /* 0x000fe40000000f00 */
[----:B------:R-:W-:Y:S01]  /*23a0*/  @P0 R2UR UR5, R0 ;  /* 0x00000000000502ca */ /* 0x000fe200000e0000 */
[----:B------:R-:W-:Y:S01]  /*23b0*/  VIADD R0, R3, 0xc0 ;  /* 0x000000c003007836 */ /* 0x000fe20000000000 */
[----:B------:R-:W-:Y:S02]  /*23c0*/  @P0 SHF.R.U32.HI R4, RZ, 0x10, R5 ;  /* 0x00000010ff040819 */ /* 0x000fe40000011605 */
[----:B------:R-:W-:Y:S02]  /*23d0*/  @P0 R2UR UR6, R2 ;  /* 0x00000000020602ca */ /* 0x000fe400000e0000 */
[----:B------:R-:W-:-:S02]  /*23e0*/  PRMT R0, RZ, 0x654, R0 ;  /* 0x00000654ff007816 */ /* 0x000fc40000000000 */
[----:B------:R-:W-:Y:S02]  /*23f0*/  @P0 R2UR UR4, R4 ;  /* 0x00000000040402ca */ /* 0x000fe400000e0000 */
[----:B------:R1:W-:Y:S03]  /*2400*/  SYNCS.ARRIVE.TRANS64.RED.A1T0 RZ, [R0+URZ], RZ ;  /* 0x000000ff00ff79a7 */ /* 0x0003e600081004ff */
[----:B------:R-:W-:-:S04]  /*2410*/  @UP1 UMOV UR39, UR5 ;  /* 0x0000000500271c82 */ /* 0x000fc80008000000 */
[----:B------:R-:W-:-:S04]  /*2420*/  @UP1 UMOV UR40, UR6 ;  /* 0x0000000600281c82 */ /* 0x000fc80008000000 */
[----:B------:R-:W-:Y:S01]  /*2430*/  @UP1 UMOV UR36, UR4 ;  /* 0x0000000400241c82 */ /* 0x000fe20008000000 */
[----:B------:R-:W-:Y:S05]  /*2440*/  BRA.U !UP0, `(.L_x_41) ;  /* 0x0000000108d47547 */ /* 0x000fea000b800000 */
[----:B------:R-:W2:Y:S01]  /*2450*/  LDCU.128 UR12, c[0x0][0xb10] ;  /* 0x00016200ff0c77ac */ /* 0x000ea20008000c00 */
[----:B------:R-:W3:Y:S01]  /*2460*/  LDCU UR22, c[0x0][0xb20] ;  /* 0x00016400ff1677ac */ /* 0x000ee20008000800 */
[----:B------:R-:W4:Y:S01]  /*2470*/  LDCU UR20, c[0x0][0xb0c] ;  /* 0x00016180ff1477ac */ /* 0x000f220008000800 */
[----:B------:R-:W1:Y:S01]  /*2480*/  LDCU.64 UR8, c[0x0][0xb28] ;  /* 0x00016500ff0877ac */ /* 0x000e620008000a00 */
[----:B------:R-:W-:Y:S02]  /*2490*/  UISETP.NE.AND UP3, UPT, UR42, 0x1, UPT ;  /* 0x000000012a00788c */ /* 0x000fe4000bf65270 */
[----:B--2---:R-:W-:Y:S02]  /*24a0*/  UIMAD.WIDE.U32 UR10, UR41, UR15, URZ ;  /* 0x0000000f290a72a5 */ /* 0x004fe4000f8e00ff */
[----:B------:R-:W-:Y:S02]  /*24b0*/  UIMAD.WIDE.U32 UR4, UR43, UR12, URZ ;  /* 0x0000000c2b0472a5 */ /* 0x000fe4000f8e00ff */
[----:B------:R-:W-:-:S02]  /*24c0*/  UISETP.NE.AND UP0, UPT, UR14, 0x1, UPT ;  /* 0x000000010e00788c */ /* 0x000fc4000bf05270 */
[----:B------:R-:W-:Y:S01]  /*24d0*/  UIMAD.WIDE.U32 UR18, UR39, UR15, URZ ;  /* 0x0000000f271272a5 */ /* 0x000fe2000f8e00ff */
[----:B------:R-:W-:Y:S02]  /*24e0*/  UMOV UR10, UR11 ;  /* 0x0000000b000a7c82 */ /* 0x000fe40008000000 */
[----:B------:R-:W-:Y:S01]  /*24f0*/  UMOV UR4, UR5 ;  /* 0x0000000500047c82 */ /* 0x000fe20008000000 */
[----:B---3--:R-:W-:Y:S02]  /*2500*/  USHF.R.U32.HI UR10, URZ, UR22, UR10 ;  /* 0x00000016ff0a7299 */ /* 0x008fe4000801160a */
[----:B----4-:R-:W-:Y:S02]  /*2510*/  UISETP.NE.AND UP2, UPT, UR20, 0x1, UPT ;  /* 0x000000011400788c */ /* 0x010fe4000bf45270 */
[----:B------:R-:W-:Y:S02]  /*2520*/  USHF.R.U32.HI UR4, URZ, UR13, UR4 ;  /* 0x0000000dff047299 */ /* 0x000fe40008011604 */
[----:B------:R-:W-:-:S02]  /*2530*/  USEL UR5, UR41, UR10, !UP0 ;  /* 0x0000000a29057287 */ /* 0x000fc4000c000000 */
[----:B------:R-:W-:Y:S02]  /*2540*/  USEL UR6, UR43, UR4, !UP2 ;  /* 0x000000042b067287 */ /* 0x000fe4000d000000 */
[----:B-1----:R-:W-:Y:S01]  /*2550*/  UIMAD.WIDE.U32 UR10, UR5, UR8, URZ ;  /* 0x00000008050a72a5 */ /* 0x002fe2000f8e00ff */
[----:B------:R-:W-:Y:S01]  /*2560*/  UMOV UR4, UR19 ;  /* 0x0000001300047c82 */ /* 0x000fe20008000000 */
[----:B------:R-:W-:Y:S02]  /*2570*/  UIMAD.WIDE.U32 UR16, UR40, UR12, URZ ;  /* 0x0000000c281072a5 */ /* 0x000fe4000f8e00ff */
[----:B------:R-:W-:-:S03]  /*2580*/  UIMAD.WIDE.U32 UR18, UR6, UR8, URZ ;  /* 0x00000008061272a5 */ /* 0x000fc6000f8e00ff */
[----:B------:R-:W-:Y:S01]  /*2590*/  UMOV UR10, UR11 ;  /* 0x0000000b000a7c82 */ /* 0x000fe20008000000 */
[----:B------:R-:W-:Y:S02]  /*25a0*/  USHF.R.U32.HI UR4, URZ, UR22, UR4 ;  /* 0x00000016ff047299 */ /* 0x000fe40008011604 */
[----:B------:R-:W-:Y:S01]  /*25b0*/  @UP3 USHF.R.U32.HI UR5, URZ, UR9, UR10 ;  /* 0x00000009ff053299 */ /* 0x000fe2000801160a */
[----:B------:R-:W-:Y:S01]  /*25c0*/  UMOV UR16, UR17 ;  /* 0x0000001100107c82 */ /* 0x000fe20008000000 */
[----:B------:R-:W-:Y:S01]  /*25d0*/  UMOV UR18, UR19 ;  /* 0x0000001300127c82 */ /* 0x000fe20008000000 */
[----:B------:R-:W-:Y:S02]  /*25e0*/  USHF.R.U32.HI UR13, URZ, UR13, UR16 ;  /* 0x0000000dff0d7299 */ /* 0x000fe40008011610 */
[----:B------:R-:W-:Y:S02]  /*25f0*/  USEL UR4, UR39, UR4, !UP0 ;  /* 0x0000000427047287 */ /* 0x000fe4000c000000 */
[----:B------:R-:W-:-:S02]  /*2600*/  @UP3 USHF.R.U32.HI UR6, URZ, UR9, UR18 ;  /* 0x00000009ff063299 */ /* 0x000fc40008011612 */
[----:B------:R-:W-:Y:S02]  /*2610*/  UIMAD UR10, UR42, UR5, URZ ;  /* 0x000000052a0a72a4 */ /* 0x000fe4000f8e02ff */
[----:B------:R-:W-:Y:S02]  /*2620*/  USEL UR5, UR40, UR13, !UP2 ;  /* 0x0000000d28057287 */ /* 0x000fe4000d000000 */
[----:B------:R-:W-:Y:S02]  /*2630*/  UIMAD UR12, UR42, UR6, URZ ;  /* 0x000000062a0c72a4 */ /* 0x000fe4000f8e02ff */
[----:B------:R-:W-:Y:S02]  /*2640*/  UISETP.GE.AND UP0, UPT, UR4, UR10, UPT ;  /* 0x0000000a0400728c */ /* 0x000fe4000bf06270 */
[----:B------:R-:W-:Y:S02]  /*2650*/  UIMAD.WIDE.U32 UR10, UR4, UR8, URZ ;  /* 0x00000008040a72a5 */ /* 0x000fe4000f8e00ff */
[----:B------:R-:W-:-:S02]  /*2660*/  UISETP.GE.OR UP0, UPT, UR5, UR12, UP0 ;  /* 0x0000000c0500728c */ /* 0x000fc40008706670 */
        /* <DEDUP_REMOVED lines=19> */
.L_x_41:
[----:B------:R-:W2:Y:S02]  /*27a0*/  LDCU UR4, c[0x0][0xb30] ;  /* 0x00016600ff0477ac */ /* 0x000ea40008000800 */
[----:B--2---:R-:W-:-:S09]  /*27b0*/  UISETP.NE.AND UP0, UPT, UR4, 0x1, UPT ;  /* 0x000000010400788c */ /* 0x004fd2000bf05270 */
[----:B------:R-:W-:Y:S05]  /*27c0*/  BRA.U UP0, `(.L_x_42) ;  /* 0x0000000100447547 */ /* 0x000fea000b800000 */
        /* <DEDUP_REMOVED lines=17> */
.L_x_42:
[----:B------:R-:W-:Y:S01]  /*28e0*/  VIADD R11, R11, 0x1 ;  /* 0x000000010b0b7836 */ /* 0x000fe20000000000 */
[----:B------:R-:W-:Y:S01]  /*28f0*/  PLOP3.LUT P1, PT, PT, PT, PT, 0x80, 0x8 ;  /* 0x000000000008781c */ /* 0x000fe20003f2f070 */
[----:B------:R-:W-:Y:S02]  /*2900*/  UIADD3 UR16, UPT, UPT, UR40, UR59, URZ ;  /* 0x0000003b28107290 */ /* 0x000fe4000fffe0ff */
[----:B------:R-:W-:Y:S01]  /*2910*/  UIADD3 UR20, UPT, UPT, UR39, UR62, URZ ;  /* 0x0000003e27147290 */ /* 0x000fe2000fffe0ff */
[----:B------:R-:W-:-:S04]  /*2920*/  ISETP.NE.AND P0, PT, R11, 0x2, PT ;  /* 0x000000020b00780c */ /* 0x000fc80003f05270 */
[----:B------:R-:W-:Y:S02]  /*2930*/  SEL R3, RZ, 0x1, P0 ;  /* 0x00000001ff037807 */ /* 0x000fe40000000000 */
[----:B------:R-:W-:Y:S02]  /*2940*/  SEL R11, R11, RZ, P0 ;  /* 0x000000ff0b0b7207 */ /* 0x000fe40000000000 */
[----:B------:R-:W-:Y:S01]  /*2950*/  LOP3.LUT R10, R10, R3, RZ, 0x3c, !PT ;  /* 0x000000030a0a7212 */ /* 0x000fe200078e3cff */
[----:B------:R-:W-:Y:S06]  /*2960*/  BRA.U UP1, `(.L_x_43) ;  /* 0xfffffff101547547 */ /* 0x000fec000b83ffff */
[----:B------:R-:W-:Y:S01]  /*2970*/  UIADD3 UR21, UPT, UPT, UR21, 0x40, URZ ;  /* 0x0000004015157890 */ /* 0x000fe2000fffe0ff */
[----:B------:R-:W-:-:S03]  /*2980*/  SHF.L.U32 R3, R12, 0x1f, RZ ;  /* 0x0000001f0c037819 */ /* 0x000fc600000006ff */
[----:B------:R-:W-:-:S09]  /*2990*/  ULEA UR4, UR7, UR21, 0x3 ;  /* 0x0000001507047291 */ /* 0x000fd2000f8e18ff */
[----:B------:R-:W2:Y:S02]  /*29a0*/  SYNCS.PHASECHK.TRANS64.TRYWAIT P0, [UR4], R3 ;  /* 0x00000003ff0075a7 */ /* 0x000ea40008001104 */
[----:B--2---:R-:W-:Y:S05]  /*29b0*/  @!P0 BRA `(.L_x_44) ;  /* 0x00000054003c8947 */ /* 0x004fea0003800000 */
.L_x_122:
[----:B------:R-:W-:-:S04]  /*29c0*/  UIADD3 UR4, UPT, UPT, UR7, 0x1, URZ ;  /* 0x0000000107047890 */ /* 0x000fc8000fffe0ff */
[----:B------:R-:W-:-:S04]  /*29d0*/  UISETP.NE.AND UP0, UPT, UR4, 0x8, UPT ;  /* 0x000000080400788c */ /* 0x000fc8000bf05270 */
[----:B------:R-:W-:Y:S02]  /*29e0*/  USEL UR6, URZ, 0x1, UP0 ;  /* 0x00000001ff067887 */ /* 0x000fe40008000000 */
[----:B------:R-:W-:-:S04]  /*29f0*/  USEL UR4, UR4, URZ, UP0 ;  /* 0x000000ff04047287 */ /* 0x000fc80008000000 */
[----:B------:R-:W-:Y:S01]  /*2a00*/  ULEA UR5, UR4, UR21, 0x3 ;  /* 0x0000001504057291 */ /* 0x000fe2000f8e18ff */
[----:B------:R-:W-:-:S04]  /*2a10*/  LOP3.LUT R2, R12, UR6, RZ, 0x3c, !PT ;  /* 0x000000060c027c12 */ /* 0x000fc8000f8e3cff */
[----:B-1----:R-:W-:-:S04]  /*2a20*/  SHF.L.U32 R3, R2, 0x1f, RZ ;  /* 0x0000001f02037819 */ /* 0x002fc800000006ff */
[----:B------:R-:W1:Y:S02]  /*2a30*/  SYNCS.PHASECHK.TRANS64.TRYWAIT P0, [UR5], R3 ;  /* 0x00000003ff0075a7 */ /* 0x000e640008001105 */
[----:B-1----:R-:W-:Y:S05]  /*2a40*/  @!P0 BRA `(.L_x_45) ;  /* 0x0000005400308947 */ /* 0x002fea0003800000 */
.L_x_124:
        /* <DEDUP_REMOVED lines=9> */
.L_x_126:
        /* <DEDUP_REMOVED lines=9> */
.L_x_128:
        /* <DEDUP_REMOVED lines=9> */
.L_x_130:
        /* <DEDUP_REMOVED lines=9> */
.L_x_132:
        /* <DEDUP_REMOVED lines=9> */
.L_x_134:
[----:B------:R-:W-:-:S04]  /*2d20*/  UIADD3 UR4, UPT, UPT, UR4, 0x1, URZ ;  /* 0x0000000104047890 */ /* 0x000fc8000fffe0ff */
[----:B------:R-:W-:-:S04]  /*2d30*/  UISETP.NE.AND UP0, UPT, UR4, 0x8, UPT ;  /* 0x000000080400788c */ /* 0x000fc8000bf05270 */
[----:B------:R-:W-:Y:S02]  /*2d40*/  USEL UR5, URZ, 0x1, UP0 ;  /* 0x00000001ff057887 */ /* 0x000fe40008000000 */
[----:B------:R-:W-:-:S04]  /*2d50*/  USEL UR4, UR4, URZ, UP0 ;  /* 0x000000ff04047287 */ /* 0x000fc80008000000 */
[----:B------:R-:W-:Y:S01]  /*2d60*/  ULEA UR4, UR4, UR21, 0x3 ;  /* 0x0000001504047291 */ /* 0x000fe2000f8e18ff */
[----:B-1----:R-:W-:-:S04]  /*2d70*/  LOP3.LUT R3, R2, UR5, RZ, 0x3c, !PT ;  /* 0x0000000502037c12 */ /* 0x002fc8000f8e3cff */
[----:B------:R-:W-:Y:S01]  /*2d80*/  SHF.L.U32 R3, R3, 0x1f, RZ ;  /* 0x0000001f03037819 */ /* 0x000fe200000006ff */
[----:B------:R-:W-:-:S07]  /*2d90*/  IMAD.U32 R0, RZ, RZ, UR4 ;  /* 0x00000004ff007e24 */ /* 0x000fce000f8e00ff */
.L_x_51:
[----:B-1----:R1:W2:Y:S02]  /*2da0*/  SYNCS.PHASECHK.TRANS64.TRYWAIT P0, [R0+URZ], R3 ;  /* 0x00000003000075a7 */ /* 0x0022a400080011ff */
[----:B--2---:R-:W-:Y:S05]  /*2db0*/  @!P0 NANOSLEEP.SYNCS 0x989680 ;  /* 0x009896800000895d */ /* 0x004fea0003900000 */
[----:B------:R-:W2:Y:S02]  /*2dc0*/  @!P0 SYNCS.PHASECHK.TRANS64 P0, [R0+URZ], R3 ;  /* 0x00000003000085a7 */ /* 0x000ea400080010ff */
[----:B--2---:R-:W-:Y:S05]  /*2dd0*/  @P0 EXIT ;  /* 0x000000000000094d */ /* 0x004fea0003800000 */
[----:B------:R-:W-:Y:S05]  /*2de0*/  BRA `(.L_x_51) ;  /* 0xfffffffc00ec7947 */ /* 0x000fea000383ffff */
.L_x_23:
[----:B------:R-:W2:Y:S02]  /*2df0*/  S2UR UR4, SR_CgaCtaId ;  /* 0x00000000000479c3 */ /* 0x000ea40000008800 */
[----:B--2---:R-:W-:-:S04]  /*2e00*/  UISETP.NE.AND UP0, UPT, UR4, URZ, UPT ;  /* 0x000000ff0400728c */ /* 0x004fc8000bf05270 */
[----:B------:R-:W-:-:S09]  /*2e10*/  UISETP.NE.OR UP0, UPT, UR17, 0x1, UP0 ;  /* 0x000000011100788c */ /* 0x000fd20008705670 */
[----:B------:R-:W-:Y:S05]  /*2e20*/  BRA.U UP0, `(.L_x_52) ;  /* 0x00000005004c7547 */ /* 0x000fea000b800000 */
[----:B------:R-:W2:Y:S01]  /*2e30*/  S2UR UR5, SR_CgaCtaId ;  /* 0x00000000000579c3 */ /* 0x000ea20000008800 */
[----:B------:R-:W-:Y:S01]  /*2e40*/  UMOV UR4, 0x400 ;  /* 0x0000040000047882 */ /* 0x000fe20000000000 */
[----:B------:R-:W-:Y:S01]  /*2e50*/  ISETP.GE.U32.AND P2, PT, R0, 0x8, PT ;  /* 0x000000080000780c */ /* 0x000fe20003f46070 */
[----:B------:R-:W-:Y:S01]  /*2e60*/  IMAD.MOV.U32 R12, RZ, RZ, 0x1 ;  /* 0x00000001ff0c7424 */ /* 0x000fe200078e00ff */
[----:B------:R-:W-:Y:S02]  /*2e70*/  CS2R R10, SRZ ;  /* 0x00000000000a7805 */ /* 0x000fe4000001ff00 */
[----:B------:R-:W-:Y:S01]  /*2e80*/  CS2R R8, SRZ ;  /* 0x0000000000087805 */ /* 0x000fe2000001ff00 */
[----:B--2---:R-:W-:-:S03]  /*2e90*/  ULEA UR6, UR5, UR4, 0x18 ;  /* 0x0000000405067291 */ /* 0x004fc6000f8ec0ff */
[----:B------:R-:W-:-:S09]  /*2ea0*/  UMOV UR5, URZ ;  /* 0x000000ff00057c82 */ /* 0x000fd20008000000 */
.L_x_56:
[----:B------:R-:W-:Y:S02]  /*2eb0*/  LEA R2, R8, UR6, 0x3 ;  /* 0x0000000608027c11 */ /* 0x000fe4000f8e18ff */
[----:B------:R-:W-:-:S03]  /*2ec0*/  SHF.L.U32 R5, R9, 0x1f, RZ ;  /* 0x0000001f09057819 */ /* 0x000fc600000006ff */
[----:B------:R-:W-:Y:S01]  /*2ed0*/  VIADD R4, R2, 0x120 ;  /* 0x0000012002047836 */ /* 0x000fe20000000000 */
[----:B------:R-:W2:Y:S02]  /*2ee0*/  SYNCS.PHASECHK.TRANS64.TRYWAIT P0, [R2+URZ+0x110], R5 ;  /* 0x00011005020075a7 */ /* 0x000ea400080011ff */
[----:B--2---:R-:W-:Y:S05]  /*2ef0*/  @!P0 BRA `(.L_x_53) ;  /* 0x0000005000948947 */ /* 0x004fea0003800000 */
.L_x_135:
[----:B------:R-:W-:Y:S01]  /*2f00*/  ULEA UR4, UR5, UR6, 0x3 ;  /* 0x0000000605047291 */ /* 0x000fe2000f8e18ff */
[----:B------:R-:W-:Y:S02]  /*2f10*/  PRMT R4, RZ, 0x654, R4 ;  /* 0x00000654ff047816 */ /* 0x000fe40000000004 */
[----:B--2---:R-:W-:Y:S01]  /*2f20*/  SHF.L.U32 R5, R12, 0x1f, RZ ;  /* 0x0000001f0c057819 */ /* 0x004fe200000006ff */
[----:B------:R-:W-:Y:S01]  /*2f30*/  UIADD3 UR7, UPT, UPT, UR4, 0xb0, URZ ;  /* 0x000000b004077890 */ /* 0x000fe2000fffe0ff */
[----:B------:R2:W-:Y:S05]  /*2f40*/  SYNCS.ARRIVE.TRANS64.RED.A1T0 RZ, [R4+URZ], RZ ;  /* 0x000000ff04ff79a7 */ /* 0x0005ea00081004ff */
[----:B------:R-:W-:Y:S01]  /*2f50*/  IMAD.U32 R7, RZ, RZ, UR7 ;  /* 0x00000007ff077e24 */ /* 0x000fe2000f8e00ff */
[----:B------:R-:W3:Y:S04]  /*2f60*/  SYNCS.PHASECHK.TRANS64.TRYWAIT P0, [UR4+0xc0], R5 ;  /* 0x0000c005ff0075a7 */ /* 0x000ee80008001104 */
[----:B------:R-:W-:Y:S01]  /*2f70*/  PRMT R6, R0, 0x654, R7 ;  /* 0x0000065400067816 */ /* 0x000fe20000000007 */
[----:B--2---:R-:W-:Y:S01]  /*2f80*/  @!P2 IMAD.MOV.U32 R4, RZ, RZ, 0x10 ;  /* 0x00000010ff04a424 */ /* 0x004fe200078e00ff */
[----:B---3--:R-:W-:Y:S06]  /*2f90*/  @!P0 BRA `(.L_x_54) ;  /* 0x0000005000808947 */ /* 0x008fec0003800000 */
.L_x_137:
[----:B------:R-:W-:Y:S01]  /*2fa0*/  ULEA UR8, UR5, UR6, 0x4 ;  /* 0x0000000605087291 */ /* 0x000fe2000f8e20ff */
[----:B------:R-:W-:Y:S01]  /*2fb0*/  SEL R3, R6, R3, !P2 ;  /* 0x0000000306037207 */ /* 0x000fe20005000000 */
[----:B------:R-:W-:Y:S01]  /*2fc0*/  UIADD3 UR9, UPT, UPT, UR4, 0xb0, URZ ;  /* 0x000000b004097890 */ /* 0x000fe2000fffe0ff */
[----:B--2---:R-:W-:Y:S01]  /*2fd0*/  LEA R2, R11, UR6, 0x3 ;  /* 0x000000060b027c11 */ /* 0x004fe2000f8e18ff */
[----:B------:R-:W-:Y:S01]  /*2fe0*/  UIADD3 UR8, UPT, UPT, UR8, 0x140, URZ ;  /* 0x0000014008087890 */ /* 0x000fe2000fffe0ff */
[----:B------:R-:W-:Y:S01]  /*2ff0*/  SHF.L.U32 R5, R10, 0x1f, RZ ;  /* 0x0000001f0a057819 */ /* 0x000fe200000006ff */
[----:B------:R2:W-:Y:S01]  /*3000*/  @!P2 SYNCS.ARRIVE.TRANS64.RED RZ, [R3+URZ], R4 ;  /* 0x0000000403ffa9a7 */ /* 0x0005e200080004ff */
[----:B------:R-:W-:Y:S01]  /*3010*/  UIADD3 UR4, UPT, UPT, UR5, 0x1, URZ ;  /* 0x0000000105047890 */ /* 0x000fe2000fffe0ff */
[----:B------:R-:W-:-:S03]  /*3020*/  VIADD R8, R8, 0x1 ;  /* 0x0000000108087836 */ /* 0x000fc60000000000 */
[----:B------:R-:W-:Y:S02]  /*3030*/  UISETP.NE.AND UP0, UPT, UR4, 0x2, UPT ;  /* 0x000000020400788c */ /* 0x000fe4000bf05270 */
[----:B------:R-:W-:Y:S06]  /*3040*/  UGETNEXTWORKID.BROADCAST [UR8], [UR9] ;  /* 0x00000000080073ca */ /* 0x000fec0008000100 */
[----:B------:R-:W-:Y:S01]  /*3050*/  USEL UR7, URZ, 0x1, UP0 ;  /* 0x00000001ff077887 */ /* 0x000fe20008000000 */
[----:B------:R-:W-:Y:S01]  /*3060*/  ISETP.NE.AND P0, PT, R8, 0x2, PT ;  /* 0x000000020800780c */ /* 0x000fe20003f05270 */
[----:B------:R-:W-:Y:S01]  /*3070*/  USEL UR5, UR4, URZ, UP0 ;  /* 0x000000ff04057287 */ /* 0x000fe20008000000 */
[----:B------:R-:W3:Y:S03]  /*3080*/  SYNCS.PHASECHK.TRANS64.TRYWAIT P1, [R2+URZ+0xb0], R5 ;  /* 0x0000b005020075a7 */ /* 0x000ee600080211ff */
[----:B------:R-:W-:Y:S01]  /*3090*/  LOP3.LUT R12, R12, UR7, RZ, 0x3c, !PT ;  /* 0x000000070c0c7c12 */ /* 0x000fe2000f8e3cff */
[----:B--23--:R-:W-:Y:S07]  /*30a0*/  @!P1 BRA `(.L_x_55) ;  /* 0x0000005000549947 */ /* 0x00cfee0003800000 */
.L_x_138:
[C---:B------:R-:W-:Y:S01]  /*30b0*/  LEA R4, R11.reuse, UR6, 0x4 ;  /* 0x000000060b047c11 */ /* 0x040fe2000f8e20ff */
[----:B--2---:R-:W-:Y:S01]  /*30c0*/  VIADD R2, R2, 0xc0 ;  /* 0x000000c002027836 */ /* 0x004fe20000000000 */
[----:B------:R-:W-:Y:S01]  /*30d0*/  SEL R8, R8, RZ, P0 ;  /* 0x000000ff08087207 */ /* 0x000fe20000000000 */
[----:B------:R-:W-:-:S03]  /*30e0*/  VIADD R11, R11, 0x1 ;  /* 0x000000010b0b7836 */ /* 0x000fc60000000000 */
[----:B------:R-:W2:Y:S01]  /*30f0*/  LDS.128 R4, [R4+0x140] ;  /* 0x0001400004047984 */ /* 0x000ea20000000c00 */
[----:B------:R-:W-:Y:S02]  /*3100*/  PRMT R2, RZ, 0x654, R2 ;  /* 0x00000654ff027816 */ /* 0x000fe40000000002 */
[C---:B------:R-:W-:Y:S01]  /*3110*/  ISETP.NE.AND P1, PT, R11.reuse, 0x2, PT ;  /* 0x000000020b00780c */ /* 0x040fe20003f25270 */
[----:B------:R-:W-:Y:S01]  /*3120*/  @!PT LDS RZ, [RZ] ;  /* 0x00000000fffff984 */ /* 0x000fe20000000800 */
[----:B------:R-:W-:Y:S01]  /*3130*/  @!PT LDS RZ, [RZ] ;  /* 0x00000000fffff984 */ /* 0x000fe20000000800 */
[----:B------:R-:W-:Y:S01]  /*3140*/  @!PT LDS RZ, [RZ] ;  /* 0x00000000fffff984 */ /* 0x000fe20000000800 */
[----:B------:R-:W-:Y:S01]  /*3150*/  @!PT LDS RZ, [RZ] ;  /* 0x00000000fffff984 */ /* 0x000fe20000000800 */
[----:B------:R3:W-:Y:S06]  /*3160*/  MEMBAR.ALL.CTA ;  /* 0x0000000000007992 */ /* 0x0007ec0000008000 */
[----:B---3--:R-:W3:Y:S01]  /*3170*/  FENCE.VIEW.ASYNC.S ;  /* 0x00000000000073c6 */ /* 0x008ee20000000000 */
[----:B------:R-:W-:Y:S01]  /*3180*/  SEL R11, R11, RZ, P1 ;  /* 0x000000ff0b0b7207 */ /* 0x000fe20000800000 */
[----:B---3--:R3:W-:Y:S01]  /*3190*/  SYNCS.ARRIVE.TRANS64.RED.A1T0 RZ, [R2+URZ], RZ ;  /* 0x000000ff02ff79a7 */ /* 0x0087e200081004ff */
[----:B--2---:R-:W-:-:S02]  /*31a0*/  LOP3.LUT P3, RZ, R6, 0x1, RZ, 0xc0, !PT ;  /* 0x0000000106ff7812 */ /* 0x004fc4000786c0ff */
[----:B------:R-:W-:-:S04]  /*31b0*/  SEL R5, RZ, 0x1, P1 ;  /* 0x00000001ff057807 */ /* 0x000fc80000800000 */
[----:B------:R-:W-:Y:S02]  /*31c0*/  LOP3.LUT R10, R10, R5, RZ, 0x3c, !PT ;  /* 0x000000050a0a7212 */ /* 0x000fe400078e3cff */
[----:B---3--:R-:W-:-:S04]  /*31d0*/  SEL R2, RZ, 0x1, P0 ;  /* 0x00000001ff027807 */ /* 0x008fc80000000000 */
[----:B------:R-:W-:Y:S01]  /*31e0*/  LOP3.LUT R9, R9, R2, RZ, 0x3c, !PT ;  /* 0x0000000209097212 */ /* 0x000fe200078e3cff */
[----:B------:R-:W-:Y:S06]  /*31f0*/  @P3 BRA `(.L_x_56) ;  /* 0xfffffffc002c3947 */ /* 0x000fec000383ffff */
[----:B------:R-:W-:Y:S01]  /*3200*/  ULEA UR4, UR5, UR6, 0x3 ;  /* 0x0000000605047291 */ /* 0x000fe2000f8e18ff */
[----:B------:R-:W-:-:S08]  /*3210*/  SHF.L.U32 R3, R12, 0x1f, RZ ;  /* 0x0000001f0c037819 */ /* 0x000fd000000006ff */
[----:B------:R-:W2:Y:S02]  /*3220*/  SYNCS.PHASECHK.TRANS64 P0, [UR4+0xc0], R3 ;  /* 0x0000c003ff0075a7 */ /* 0x000ea40008001004 */
[----:B--2---:R-:W-:Y:S05]  /*3230*/  @P0 BRA `(.L_x_57) ;  /* 0x0000000000080947 */ /* 0x004fea0003800000 */
[----:B------:R-:W2:Y:S02]  /*3240*/  SYNCS.PHASECHK.TRANS64.TRYWAIT P0, [UR4+0xc0], R3 ;  /* 0x0000c003ff0075a7 */ /* 0x000ea40008001104 */
[----:B--2---:R-:W-:Y:S05]  /*3250*/  @!P0 BRA `(.L_x_58) ;  /* 0x0000004c00fc8947 */ /* 0x004fea0003800000 */
.L_x_57:
[----:B------:R-:W-:-:S04]  /*3260*/  UIADD3 UR7, UPT, UPT, UR5, 0x1, URZ ;  /* 0x0000000105077890 */ /* 0x000fc8000fffe0ff */
[----:B------:R-:W-:-:S04]  /*3270*/  UISETP.NE.AND UP0, UPT, UR7, 0x2, UPT ;  /* 0x000000020700788c */ /* 0x000fc8000bf05270 */
[----:B------:R-:W-:Y:S02]  /*3280*/  USEL UR8, URZ, 0x1, UP0 ;  /* 0x00000001ff087887 */ /* 0x000fe40008000000 */
[----:B------:R-:W-:-:S04]  /*3290*/  USEL UR7, UR7, URZ, UP0 ;  /* 0x000000ff07077287 */ /* 0x000fc80008000000 */
[----:B------:R-:W-:Y:S01]  /*32a0*/  ULEA UR7, UR7, UR6, 0x3 ;  /* 0x0000000607077291 */ /* 0x000fe2000f8e18ff */
[----:B--2---:R-:W-:-:S04]  /*32b0*/  LOP3.LUT R3, R12, UR8, RZ, 0x3c, !PT ;  /* 0x000000080c037c12 */ /* 0x004fc8000f8e3cff */
[----:B------:R-:W-:-:S04]  /*32c0*/  SHF.L.U32 R0, R3, 0x1f, RZ ;  /* 0x0000001f03007819 */ /* 0x000fc800000006ff */
[----:B------:R-:W2:Y:S02]  /*32d0*/  SYNCS.PHASECHK.TRANS64 P0, [UR7+0xc0], R0 ;  /* 0x0000c000ff0075a7 */ /* 0x000ea40008001007 */
[----:B-12---:R-:W-:Y:S05]  /*32e0*/  @P0 EXIT ;  /* 0x000000000000094d */ /* 0x006fea0003800000 */
[----:B------:R-:W-:Y:S02]  /*32f0*/  SHF.L.U32 R3, R3, 0x1f, RZ ;  /* 0x0000001f03037819 */ /* 0x000fe400000006ff */
[----:B------:R-:W-:-:S07]  /*3300*/  MOV R0, UR7 ;  /* 0x0000000700007c02 */ /* 0x000fce0008000f00 */
.L_x_59:
[----:B-1----:R1:W2:Y:S02]  /*3310*/  SYNCS.PHASECHK.TRANS64.TRYWAIT P0, [R0+URZ+0xc0], R3 ;  /* 0x0000c003000075a7 */ /* 0x0022a400080011ff */
[----:B--2---:R-:W-:Y:S05]  /*3320*/  @!P0 NANOSLEEP.SYNCS 0x989680 ;  /* 0x009896800000895d */ /* 0x004fea0003900000 */
[----:B------:R-:W2:Y:S02]  /*3330*/  @!P0 SYNCS.PHASECHK.TRANS64 P0, [R0+URZ+0xc0], R3 ;  /* 0x0000c003000085a7 */ /* 0x000ea400080010ff */
[----:B--2---:R-:W-:Y:S05]  /*3340*/  @P0 EXIT ;  /* 0x000000000000094d */ /* 0x004fea0003800000 */
[----:B------:R-:W-:Y:S05]  /*3350*/  BRA `(.L_x_59) ;  /* 0xfffffffc00ec7947 */ /* 0x000fea000383ffff */
.L_x_52:
[----:B------:R-:W-:Y:S05]  /*3360*/  BRA.U UP4, `(.L_x_60) ;  /* 0x0000000d04d87547 */ /* 0x000fea000b800000 */
[----:B------:R-:W2:Y:S01]  /*3370*/  S2UR UR7, SR_CgaCtaId ;  /* 0x00000000000779c3 */ /* 0x000ea20000008800 */
[----:B------:R-:W-:Y:S01]  /*3380*/  UMOV UR4, 0x40 ;  /* 0x0000004000047882 */ /* 0x000fe20000000000 */
[----:B------:R-:W-:Y:S01]  /*3390*/  NOP ;  /* 0x0000000000007918 */ /* 0x000fe20000000000 */
[----:B------:R-:W-:Y:S01]  /*33a0*/  UMOV UR6, 0x400 ;  /* 0x0000040000067882 */ /* 0x000fe20000000000 */
[----:B--2---:R-:W-:Y:S02]  /*33b0*/  ULEA UR5, UR7, UR4, 0x18 ;  /* 0x0000000407057291 */ /* 0x004fe4000f8ec0ff */
[----:B------:R-:W-:-:S07]  /*33c0*/  ULEA UR6, UR7, UR6, 0x18 ;  /* 0x0000000607067291 */ /* 0x000fce000f8ec0ff */
[----:B------:R-:W2:Y:S02]  /*33d0*/  LDS.U8 R0, [UR5+0x1c] ;  /* 0x00001c05ff007984 */ /* 0x000ea40008000000 */
[----:B--2---:R-:W-:-:S13]  /*33e0*/  ISETP.NE.AND P0, PT, R0, RZ, PT ;  /* 0x000000ff0000720c */ /* 0x004fda0003f05270 */
[----:B------:R-:W-:Y:S05]  /*33f0*/  @P0 BRA `(.L_x_61) ;  /* 0x0000000000580947 */ /* 0x000fea0003800000 */
[----:B------:R-:W-:-:S13]  /*3400*/  ELECT P0, URZ, PT ;  /* 0x0000000000ff782f */ /* 0x000fda0003800000 */
[----:B------:R-:W-:Y:S05]  /*3410*/  @!P0 BRA `(.L_x_62) ;  /* 0x0000000000608947 */ /* 0x000fea0003800000 */
[----:B------:R-:W-:Y:S01]  /*3420*/  UMOV UR4, 0x10 ;  /* 0x0000001000047882 */ /* 0x000fe20000000000 */
[----:B------:R-:W-:Y:S01]  /*3430*/  HFMA2 R0, -RZ, RZ, 0, 5.9604644775390625e-08 ;  /* 0x00000001ff007431 */ /* 0x000fe200000001ff */
[----:B------:R-:W-:-:S03]  /*3440*/  MOV R3, 0xffff ;  /* 0x0000ffff00037802 */ /* 0x000fc60000000f00 */
[----:B------:R-:W-:Y:S04]  /*3450*/  DEPBAR.LE SB2, 0x36 ;  /* 0x0000ad800000791a */ /* 0x000fe80000000000 */
[----:B------:R-:W2:Y:S02]  /*3460*/  UTCATOMSWS.FIND_AND_SET.ALIGN UP0, UR4, UR4 ;  /* 0x00000004000475e3 */ /* 0x000ea40008000800 */
[----:B--2---:R-:W-:Y:S01]  /*3470*/  MOV R4, UR4 ;  /* 0x0000000400047c02 */ /* 0x004fe20008000f00 */
[----:B------:R-:W-:Y:S06]  /*3480*/  BRA.U UP0, `(.L_x_63) ;  /* 0x0000000100187547 */ /* 0x000fec000b800000 */
.L_x_64:
[----:B------:R-:W-:Y:S05]  /*3490*/  NANOSLEEP 0x64 ;  /* 0x000000640000795d */ /* 0x000fea0003800000 */
[----:B------:R-:W-:-:S05]  /*34a0*/  UMOV UR4, 0x10 ;  /* 0x0000001000047882 */ /* 0x000fca0000000000 */
[----:B------:R-:W-:Y:S04]  /*34b0*/  DEPBAR.LE SB2, 0x36 ;  /* 0x0000ad800000791a */ /* 0x000fe80000000000 */
[----:B------:R-:W2:Y:S02]  /*34c0*/  UTCATOMSWS.FIND_AND_SET.ALIGN UP0, UR4, UR4 ;  /* 0x00000004000475e3 */ /* 0x000ea40008000800 */
[----:B--2---:R-:W-:Y:S01]  /*34d0*/  MOV R4, UR4 ;  /* 0x0000000400047c02 */ /* 0x004fe20008000f00 */
[----:B------:R-:W-:Y:S05]  /*34e0*/  BRA.U !UP0, `(.L_x_64) ;  /* 0xfffffffd08e87547 */ /* 0x000fea000b83ffff */
.L_x_63:
[-C--:B------:R-:W-:Y:S02]  /*34f0*/  SHF.L.U32 R3, R3, R4.reuse, RZ ;  /* 0x0000000403037219 */ /* 0x080fe400000006ff */
[----:B------:R-:W-:Y:S01]  /*3500*/  SHF.L.U32 R0, R0, R4, RZ ;  /* 0x0000000400007219 */ /* 0x000fe200000006ff */
[----:B------:R-:W-:Y:S02]  /*3510*/  IMAD.SHL.U32 R4, R4, 0x20, RZ ;  /* 0x0000002004047824 */ /* 0x000fe400078e00ff */
[----:B------:R2:W-:Y:S04]  /*3520*/  ATOMS.OR RZ, [UR5+0x14], R3 ;  /* 0x00001403ffff798c */ /* 0x0005e8000b000005 */
[----:B------:R2:W-:Y:S04]  /*3530*/  ATOMS.OR RZ, [UR5+0x18], R0 ;  /* 0x00001800ffff798c */ /* 0x0005e8000b000005 */
[----:B------:R2:W-:Y:S01]  /*3540*/  STS [UR6+0x160], R4 ;  /* 0x00016004ff007988 */ /* 0x0005e20008000806 */
[----:B------:R-:W-:Y:S05]  /*3550*/  BRA `(.L_x_62) ;  /* 0x0000000000107947 */ /* 0x000fea0003800000 */
.L_x_61:
[----:B------:R-:W-:Y:S02]  /*3560*/  MOV R0, 0xffffffff ;  /* 0xffffffff00007802 */ /* 0x000fe40000000f00 */
[----:B------:R-:W-:-:S03]  /*3570*/  MOV R4, 0x35a0 ;  /* 0x000035a000047802 */ /* 0x000fc60000000f00 */
[----:B------:R2:W-:Y:S04]  /*3580*/  STS [UR6+0x160], R0 ;  /* 0x00016000ff007988 */ /* 0x0005e80008000806 */
[----:B-12--5:R-:W-:Y:S05]  /*3590*/  CALL.REL.NOINC `($__internal_1_$__cuda_sm10x_tcgen05_guardrail_trap_phase_invalid_during_alloc) ;  /* 0x0000005000b87944 */ /* 0x026fea0003c00000 */
.L_x_62:
[----:B------:R-:W-:Y:S05]  /*35a0*/  WARPSYNC.ALL ;  /* 0x0000000000007948 */ /* 0x000fea0003800000 */
[----:B------:R-:W3:Y:S01]  /*35b0*/  S2UR UR4, SR_CgaCtaId ;  /* 0x00000000000479c3 */ /* 0x000ee20000008800 */
[----:B------:R-:W-:Y:S01]  /*35c0*/  UMOV UR26, 0x400 ;  /* 0x00000400001a7882 */ /* 0x000fe20000000000 */
[----:B------:R-:W-:-:S06]  /*35d0*/  NOP ;  /* 0x0000000000007918 */ /* 0x000fcc0000000000 */
[----:B------:R-:W-:Y:S06]  /*35e0*/  BAR.ARV 0x6, 0xa0 ;  /* 0x0182800000007b1d */ /* 0x000fec0000002000 */
[----:B------:R-:W4:Y:S01]  /*35f0*/  LDCU UR5, c[0x0][0x38c] ;  /* 0x00007180ff0577ac */ /* 0x000f220008000800 */
[----:B------:R-:W-:Y:S01]  /*3600*/  LOP3.LUT R2, R2, 0xffff, RZ, 0xc0, !PT ;  /* 0x0000ffff02027812 */ /* 0x000fe200078ec0ff */
[----:B------:R-:W-:Y:S01]  /*3610*/  IMAD.MOV.U32 R11, RZ, RZ, 0x1 ;  /* 0x00000001ff0b7424 */ /* 0x000fe200078e00ff */
[----:B------:R-:W-:Y:S01]  /*3620*/  CS2R R8, SRZ ;  /* 0x0000000000087805 */ /* 0x000fe2000001ff00 */
[----:B------:R-:W1:Y:S01]  /*3630*/  LDCU UR7, c[0x0][0x38c] ;  /* 0x00007180ff0777ac */ /* 0x000e620008000800 */
[----:B------:R-:W-:Y:S01]  /*3640*/  R2UR UR27, R2 ;  /* 0x00000000021b72ca */ /* 0x000fe200000e0000 */
[----:B------:R-:W-:Y:S01]  /*3650*/  IMAD.MOV.U32 R10, RZ, RZ, RZ ;  /* 0x000000ffff0a7224 */ /* 0x000fe200078e00ff */
[----:B------:R-:W-:Y:S01]  /*3660*/  UMOV UR30, URZ ;  /* 0x000000ff001e7c82 */ /* 0x000fe20008000000 */
[----:B------:R-:W-:Y:S01]  /*3670*/  UMOV UR24, URZ ;  /* 0x000000ff00187c82 */ /* 0x000fe20008000000 */
[----:B---3--:R-:W-:Y:S01]  /*3680*/  ULEA UR26, UR4, UR26, 0x18 ;  /* 0x0000001a041a7291 */ /* 0x008fe2000f8ec0ff */
[----:B------:R-:W-:Y:S01]  /*3690*/  UMOV UR38, 0x0 ;  /* 0x0000000000267882 */ /* 0x000fe20000000000 */
[----:B------:R-:W-:-:S02]  /*36a0*/  UMOV UR39, 0x4200010 ;  /* 0x0420001000277882 */ /* 0x000fc40000000000 */
[----:B------:R-:W-:Y:S02]  /*36b0*/  UIADD3 UR4, UPT, UPT, UR26, 0x4400, URZ ;  /* 0x000044001a047890 */ /* 0x000fe4000fffe0ff */
[----:B------:R-:W-:Y:S02]  /*36c0*/  UIADD3 UR6, UPT, UPT, UR26, 0x14400, URZ ;  /* 0x000144001a067890 */ /* 0x000fe4000fffe0ff */
[----:B----4-:R-:W-:Y:S01]  /*36d0*/  UIADD3 UR5, UPT, UPT, UR5, 0x7f, URZ ;  /* 0x0000007f05057890 */ /* 0x010fe2000fffe0ff */
[----:B--2---:R-:W2:Y:S01]  /*36e0*/  LDS R0, [UR26+0x160] ;  /* 0x0001601aff007984 */ /* 0x004ea20008000800 */
[----:B-1----:R-:W-:Y:S01]  /*36f0*/  UMOV UR36, 0x0 ;  /* 0x0000000000247882 */ /* 0x002fe20000000000 */
[----:B------:R-:W-:Y:S01]  /*3700*/  UMOV UR37, 0x4200010 ;  /* 0x0420001000257882 */ /* 0x000fe20000000000 */
[----:B------:R-:W-:Y:S02]  /*3710*/  USHF.R.S32.HI UR40, URZ, 0x1f, UR5 ;  /* 0x0000001fff287899 */ /* 0x000fe40008011405 */
[----:B------:R-:W-:-:S02]  /*3720*/  UISETP.GE.AND UP4, UPT, UR7, 0x1, UPT ;  /* 0x000000010700788c */ /* 0x000fc4000bf86270 */
[----:B------:R-:W-:Y:S02]  /*3730*/  ULEA.HI UR40, UR40, UR5, URZ, 0x7 ;  /* 0x0000000528287291 */ /* 0x000fe4000f8f38ff */
[----:B------:R-:W-:Y:S02]  /*3740*/  USHF.R.U32.HI UR5, URZ, 0x4, UR4 ;  /* 0x00000004ff057899 */ /* 0x000fe40008011604 */
[----:B------:R-:W-:Y:S02]  /*3750*/  USHF.R.S32.HI UR40, URZ, 0x7, UR40 ;  /* 0x00000007ff287899 */ /* 0x000fe40008011428 */
[----:B------:R-:W-:Y:S02]  /*3760*/  USHF.R.U32.HI UR4, URZ, 0x4, UR6 ;  /* 0x00000004ff047899 */ /* 0x000fe40008011606 */
[----:B------:R-:W-:Y:S02]  /*3770*/  UISETP.LT.AND UP0, UPT, UR40, 0x1, UPT ;  /* 0x000000012800788c */ /* 0x000fe4000bf01270 */
[----:B------:R-:W-:-:S02]  /*3780*/  ULOP3.LUT UR5, UR5, 0x3fff, URZ, 0xc0, !UPT ;  /* 0x00003fff05057892 */ /* 0x000fc4000f8ec0ff */
[----:B------:R-:W-:Y:S02]  /*3790*/  ULOP3.LUT UR4, UR4, 0x3fff, URZ, 0xc0, !UPT ;  /* 0x00003fff04047892 */ /* 0x000fe4000f8ec0ff */
[----:B------:R-:W-:Y:S02]  /*37a0*/  USEL UR41, UR40, 0x1, !UP0 ;  /* 0x0000000128297887 */ /* 0x000fe4000c000000 */
[----:B------:R-:W-:Y:S02]  /*37b0*/  ULOP3.LUT UR28, UR5, 0x10000, URZ, 0xfc, !UPT ;  /* 0x00010000051c7892 */ /* 0x000fe4000f8efcff */
[----:B------:R-:W-:Y:S02]  /*37c0*/  ULOP3.LUT UR29, UR4, 0x10000, URZ, 0xfc, !UPT ;  /* 0x00010000041d7892 */ /* 0x000fe4000f8efcff */
[----:B------:R-:W-:Y:S01]  /*37d0*/  UIADD3 UR41, UPT, UPT, -UR41, URZ, URZ ;  /* 0x000000ff29297290 */ /* 0x000fe2000fffe1ff */
[----:B------:R-:W-:Y:S01]  /*37e0*/  UMOV UR34, 0x0 ;  /* 0x0000000000227882 */ /* 0x000fe20000000000 */
[----:B------:R-:W-:Y:S01]  /*37f0*/  UMOV UR35, 0x4200010 ;  /* 0x0420001000237882 */ /* 0x000fe20000000000 */
[----:B------:R-:W-:Y:S01]  /*3800*/  UMOV UR32, 0x0 ;  /* 0x0000000000207882 */ /* 0x000fe20000000000 */
[----:B------:R-:W-:Y:S01]  /*3810*/  UMOV UR33, 0x4200010 ;  /* 0x0420001000217882 */ /* 0x000fe20000000000 */
[----:B--2---:R-:W-:-:S15]  /*3820*/  R2UR UR42, R0 ;  /* 0x00000000002a72ca */ /* 0x004fde00000e0000 */
.L_x_71:
[----:B------:R-:W-:Y:S02]  /*3830*/  LEA R0, R10, UR26, 0x3 ;  /* 0x0000001a0a007c11 */ /* 0x000fe4000f8e18ff */
[----:B------:R-:W-:Y:S02]  /*3840*/  SHF.L.U32 R5, R9, 0x1f, RZ ;  /* 0x0000001f09057819 */ /* 0x000fe400000006ff */
[----:B------:R-:W-:Y:S01]  /*3850*/  PLOP3.LUT P0, PT, PT, PT, UP4, 0x80, 0x8 ;  /* 0x000000000008781c */ /* 0x000fe20003f0f048 */
[----:B------:R-:W-:Y:S01]  /*3860*/  VIADD R3, R0, 0xc0 ;  /* 0x000000c000037836 */ /* 0x000fe20000000000 */
[----:B-1----:R-:W1:Y:S02]  /*3870*/  SYNCS.PHASECHK.TRANS64.TRYWAIT P1, [R0+URZ+0xb0], R5 ;  /* 0x0000b005000075a7 */ /* 0x002e6400080211ff */
[----:B-1-3--:R-:W-:Y:S09]  /*3880*/  @!P1 BRA `(.L_x_65) ;  /* 0x0000004800889947 */ /* 0x00aff20003800000 */
.L_x_140:
[----:B------:R-:W-:Y:S01]  /*3890*/  LEA R4, R10, UR26, 0x4 ;  /* 0x0000001a0a047c11 */ /* 0x000fe2000f8e20ff */
[----:B------:R-:W-:Y:S01]  /*38a0*/  @UP4 ULEA UR4, UR24, UR26, 0x3 ;  /* 0x0000001a18044291 */ /* 0x000fe2000f8e18ff */
[----:B------:R-:W-:Y:S01]  /*38b0*/  PLOP3.LUT P2, PT, PT, PT, PT, 0x80, 0x8 ;  /* 0x000000000008781c */ /* 0x000fe20003f4f070 */
[----:B------:R-:W-:Y:S01]  /*38c0*/  ULEA UR31, UR30, UR26, 0x3 ;  /* 0x0000001a1e1f7291 */ /* 0x000fe2000f8e18ff */
[----:B------:R-:W-:Y:S02]  /*38d0*/  PRMT R3, RZ, 0x654, R3 ;  /* 0x00000654ff037816 */ /* 0x000fe40000000003 */
[----:B-1----:R-:W1:Y:S01]  /*38e0*/  LDS.128 R4, [R4+0x140] ;  /* 0x0001400004047984 */ /* 0x002e620000000c00 */
[----:B------:R-:W-:Y:S02]  /*38f0*/  @P0 SHF.L.U32 R2, R8, 0x1f, RZ ;  /* 0x0000001f08020819 */ /* 0x000fe400000006ff */
[----:B------:R-:W-:Y:S01]  /*3900*/  SHF.L.U32 R0, R11, 0x1f, RZ ;  /* 0x0000001f0b007819 */ /* 0x000fe200000006ff */
[----:B------:R-:W-:Y:S01]  /*3910*/  @!PT LDS RZ, [RZ] ;  /* 0x00000000fffff984 */ /* 0x000fe20000000800 */
[----:B------:R-:W-:Y:S01]  /*3920*/  @!PT LDS RZ, [RZ] ;  /* 0x00000000fffff984 */ /* 0x000fe20000000800 */
[----:B------:R-:W-:Y:S01]  /*3930*/  @!PT LDS RZ, [RZ] ;  /* 0x00000000fffff984 */ /* 0x000fe20000000800 */
[----:B------:R-:W-:Y:S01]  /*3940*/  @!PT LDS RZ, [RZ] ;  /* 0x00000000fffff984 */ /* 0x000fe20000000800 */
[----:B------:R2:W-:Y:S06]  /*3950*/  MEMBAR.ALL.CTA ;  /* 0x0000000000007992 */ /* 0x0005ec0000008000 */
[----:B--2---:R-:W2:Y:S02]  /*3960*/  FENCE.VIEW.ASYNC.S ;  /* 0x00000000000073c6 */ /* 0x004ea40000000000 */
[----:B--2---:R2:W-:Y:S01]  /*3970*/  SYNCS.ARRIVE.TRANS64.RED.A1T0 RZ, [R3+URZ], RZ ;  /* 0x000000ff03ff79a7 */ /* 0x0045e200081004ff */
[----:B------:R2:W3:Y:S01]  /*3980*/  @P0 SYNCS.PHASECHK.TRANS64.TRYWAIT P2, [UR4], R2 ;  /* 0x00000002ff0005a7 */ /* 0x0004e20008041104 */
[----:B------:R-:W-:Y:S01]  /*3990*/  ULEA.HI UR4, UR30, UR30, URZ, 0x1 ;  /* 0x0000001e1e047291 */ /* 0x000fe2000f8f08ff */
[----:B-1----:R-:W-:-:S03]  /*39a0*/  LOP3.LUT P1, RZ, R6, 0x1, RZ, 0xc0, !PT ;  /* 0x0000000106ff7812 */ /* 0x002fc6000782c0ff */
[----:B------:R-:W-:Y:S02]  /*39b0*/  USHF.L.U32 UR11, UR4, 0x6, URZ ;  /* 0x00000006040b7899 */ /* 0x000fe400080006ff */
[----:B------:R-:W-:Y:S02]  /*39c0*/  ULOP3.LUT UR4, UR4, 0xffe, URZ, 0xc0, !UPT ;  /* 0x00000ffe04047892 */ /* 0x000fe4000f8ec0ff */
[----:B------:R-:W-:Y:S02]  /*39d0*/  ULOP3.LUT UR11, UR11, 0xffffff80, URZ, 0xc0, !UPT ;  /* 0xffffff800b0b7892 */ /* 0x000fe4000f8ec0ff */
[----:B------:R-:W-:Y:S02]  /*39e0*/  UIADD3 UR4, UPT, UPT, -UR4, UR30, URZ ;  /* 0x0000001e04047290 */ /* 0x000fe4000fffe1ff */
[----:B------:R-:W-:Y:S01]  /*39f0*/  UIADD3 UR11, UPT, UPT, UR42, UR11, URZ ;  /* 0x0000000b2a0b7290 */ /* 0x000fe2000fffe0ff */
[----:B------:R-:W1:Y:S03]  /*3a00*/  SYNCS.PHASECHK.TRANS64.TRYWAIT P0, [UR31+0xf0], R0 ;  /* 0x0000f000ff0075a7 */ /* 0x000e66000800111f */
[----:B------:R-:W-:Y:S01]  /*3a10*/  ULEA UR11, UR4, UR11, 0x14 ;  /* 0x0000000b040b7291 */ /* 0x000fe2000f8ea0ff */
[----:B-123--:R-:W-:Y:S11]  /*3a20*/  @!P0 BRA `(.L_x_66) ;  /* 0x0000004800348947 */ /* 0x00eff60003800000 */
.L_x_142:
[----:B------:R-:W-:Y:S01]  /*3a30*/  IADD3 R10, PT, PT, R10, 0x1, RZ ;  /* 0x000000010a0a7810 */ /* 0x000fe20007ffe0ff */
[----:B------:R-:W-:Y:S06]  /*3a40*/  BRA.U !UP4, `(.L_x_67) ;  /* 0x000000010cc07547 */ /* 0x000fec000b800000 */
[----:B------:R-:W-:Y:S01]  /*3a50*/  UPLOP3.LUT UP2, UPT, UPT, UPT, UPT, 0x40, 0x4 ;  /* 0x000000000004789c */ /* 0x000fe20003f4e870 */
[----:B------:R-:W-:Y:S01]  /*3a60*/  UMOV UR23, UR41 ;  /* 0x0000002900177c82 */ /* 0x000fe20008000000 */
[----:B------:R-:W-:Y:S01]  /*3a70*/  UMOV UR22, UR40 ;  /* 0x0000002800167c82 */ /* 0x000fe20008000000 */
[----:B------:R-:W-:-:S08]  /*3a80*/  UMOV UR10, UR24 ;  /* 0x00000018000a7c82 */ /* 0x000fd00008000000 */
.L_x_70:
[----:B------:R-:W-:Y:S02]  /*3a90*/  UIADD3 UR23, UPT, UPT, UR23, 0x1, URZ ;  /* 0x0000000117177890 */ /* 0x000fe4000fffe0ff */
[----:B--2---:R-:W-:Y:S02]  /*3aa0*/  ULEA UR5, UR10, UR26, 0x3 ;  /* 0x0000001a0a057291 */ /* 0x004fe4000f8e18ff */
[----:B------:R-:W-:Y:S01]  /*3ab0*/  UISETP.NE.AND UP3, UPT, UR23, URZ, UPT ;  /* 0x000000ff1700728c */ /* 0x000fe2000bf65270 */
[----:B---3--:R-:W-:Y:S10]  /*3ac0*/  @P2 BRA `(.L_x_68) ;  /* 0x00000000000c2947 */ /* 0x008ff40003800000 */
[----:B-1----:R-:W-:Y:S04]  /*3ad0*/  SHF.L.U32 R3, R8, 0x1f, RZ ;  /* 0x0000001f08037819 */ /* 0x002fe800000006ff */
[----:B------:R-:W1:Y:S02]  /*3ae0*/  SYNCS.PHASECHK.TRANS64.TRYWAIT P0, [UR5], R3 ;  /* 0x00000003ff0075a7 */ /* 0x000e640008001105 */
[----:B-1----:R-:W-:Y:S05]  /*3af0*/  @!P0 BRA `(.L_x_69) ;  /* 0x0000004800188947 */ /* 0x002fea0003800000 */
.L_x_68:
[----:B------:R-:W-:Y:S01]  /*3b00*/  UISETP.NE.AND UP0, UPT, UR22, 0x1, UPT ;  /* 0x000000011600788c */ /* 0x000fe2000bf05270 */
[----:B------:R-:W-:Y:S01]  /*3b10*/  PLOP3.LUT P2, PT, PT, PT, PT, 0x80, 0x8 ;  /* 0x000000000008781c */ /* 0x000fe20003f4f070 */
[----:B------:R-:W-:Y:S02]  /*3b20*/  UIADD3 UR4, UPT, UPT, UR10, 0x1, URZ ;  /* 0x000000010a047890 */ /* 0x000fe4000fffe0ff */
[----:B------:R-:W-:Y:S02]  /*3b30*/  UIADD3 UR25, UPT, UPT, UR5, 0x40, URZ ;  /* 0x0000004005197890 */ /* 0x000fe4000fffe0ff */
[----:B------:R-:W-:Y:S01]  /*3b40*/  UISETP.NE.AND UP1, UPT, UR4, 0x8, UPT ;  /* 0x000000080400788c */ /* 0x000fe2000bf25270 */
[----:B------:R-:W-:Y:S01]  /*3b50*/  PLOP3.LUT P0, PT, PT, PT, UP0, 0x80, 0x8 ;  /* 0x000000000008781c */ /* 0x000fe20003f0f008 */
[----:B------:R-:W-:Y:S02]  /*3b60*/  UIADD3 UR22, UPT, UPT, UR22, -0x1, URZ ;  /* 0xffffffff16167890 */ /* 0x000fe4000fffe0ff */
[----:B------:R-:W-:Y:S02]  /*3b70*/  USEL UR6, URZ, 0x1, UP1 ;  /* 0x00000001ff067887 */ /* 0x000fe40008800000 */
[----:B------:R-:W-:Y:S01]  /*3b80*/  USEL UR24, UR4, URZ, UP1 ;  /* 0x000000ff04187287 */ /* 0x000fe20008800000 */
[----:B------:R-:W-:Y:S01]  /*3b90*/  UMOV UR7, 0x40004040 ;  /* 0x4000404000077882 */ /* 0x000fe20000000000 */
[----:B------:R-:W-:Y:S02]  /*3ba0*/  UMOV UR5, 0x40004040 ;  /* 0x4000404000057882 */ /* 0x000fe40000000000 */
[----:B------:R-:W-:Y:S01]  /*3bb0*/  @UP0 ULEA UR4, UR24, UR26, 0x3 ;  /* 0x0000001a18040291 */ /* 0x000fe2000f8e18ff */
[----:B------:R-:W-:Y:S01]  /*3bc0*/  LOP3.LUT R8, R8, UR6, RZ, 0x3c, !PT ;  /* 0x0000000608087c12 */ /* 0x000fe2000f8e3cff */
[----:B------:R-:W-:Y:S01]  /*3bd0*/  ULEA UR6, UR10, UR29, 0xa ;  /* 0x0000001d0a067291 */ /* 0x000fe2000f8e50ff */
[----:B------:R-:W-:Y:S02]  /*3be0*/  UMOV UR21, 0x40004040 ;  /* 0x4000404000157882 */ /* 0x000fe40000000000 */
[----:B-1----:R-:W-:Y:S01]  /*3bf0*/  @P0 SHF.L.U32 R0, R8, 0x1f, RZ ;  /* 0x0000001f08000819 */ /* 0x002fe200000006ff */
[----:B------:R-:W-:Y:S02]  /*3c00*/  UIADD3 UR20, UPT, UPT, UR6, 0x2, URZ ;  /* 0x0000000206147890 */ /* 0x000fe4000fffe0ff */
[----:B------:R-:W-:Y:S01]  /*3c10*/  UIADD3 UR16, UPT, UPT, UR6, 0x4, URZ ;  /* 0x0000000406107890 */ /* 0x000fe2000fffe0ff */
[----:B------:R2:W3:Y:S01]  /*3c20*/  @P0 SYNCS.PHASECHK.TRANS64.TRYWAIT P2, [UR4], R0 ;  /* 0x00000000ff0005a7 */ /* 0x0004e20008041104 */
[----:B------:R-:W-:Y:S02]  /*3c30*/  ULEA UR4, UR10, UR28, 0x9 ;  /* 0x0000001c0a047291 */ /* 0x000fe4000f8e48ff */
[----:B------:R-:W-:Y:S02]  /*3c40*/  UIADD3 UR12, UPT, UPT, UR6, 0x6, URZ ;  /* 0x00000006060c7890 */ /* 0x000fe4000fffe0ff */
[----:B------:R-:W-:Y:S02]  /*3c50*/  UIADD3 UR18, UPT, UPT, UR4, 0x2, URZ ;  /* 0x0000000204127890 */ /* 0x000fe4000fffe0ff */
[----:B------:R-:W-:Y:S02]  /*3c60*/  UIADD3 UR14, UPT, UPT, UR4, 0x4, URZ ;  /* 0x00000004040e7890 */ /* 0x000fe4000fffe0ff */
[----:B------:R-:W-:Y:S01]  /*3c70*/  UIADD3 UR8, UPT, UPT, UR4, 0x6, URZ ;  /* 0x0000000604087890 */ /* 0x000fe2000fffe0ff */
[----:B------:R2:W-:Y:S01]  /*3c80*/  UTCQMMA gdesc[UR4], gdesc[UR6], tmem[UR11], tmem[UR38], idesc[UR39], UP2 ;  /* 0x00ff2606040075ea */ /* 0x0005e2000900030b */
[----:B------:R-:W-:Y:S01]  /*3c90*/  UPLOP3.LUT UP2, UPT, UPT, UPT, UPT, 0x80, 0x8 ;  /* 0x000000000008789c */ /* 0x000fe20003f4f070 */
[----:B------:R-:W-:Y:S01]  /*3ca0*/  UMOV UR19, 0x40004040 ;  /* 0x4000404000137882 */ /* 0x000fe20000000000 */
[----:B------:R-:W-:Y:S01]  /*3cb0*/  UMOV UR17, 0x40004040 ;  /* 0x4000404000117882 */ /* 0x000fe20000000000 */
[----:B------:R2:W-:Y:S01]  /*3cc0*/  UTCQMMA gdesc[UR18], gdesc[UR20], tmem[UR11], tmem[UR36], idesc[UR37], UPT ;  /* 0x00ff2414120075ea */ /* 0x0005e2000b80030b */
[----:B------:R-:W-:Y:S01]  /*3cd0*/  UMOV UR15, 0x40004040 ;  /* 0x40004040000f7882 */ /* 0x000fe20000000000 */
[----:B------:R-:W-:Y:S01]  /*3ce0*/  UMOV UR13, 0x40004040 ;  /* 0x40004040000d7882 */ /* 0x000fe20000000000 */
[----:B------:R-:W-:Y:S01]  /*3cf0*/  UMOV UR9, 0x40004040 ;  /* 0x4000404000097882 */ /* 0x000fe20000000000 */
[----:B------:R2:W-:Y:S01]  /*3d00*/  UTCQMMA gdesc[UR14], gdesc[UR16], tmem[UR11], tmem[UR34], idesc[UR35], UPT ;  /* 0x00ff22100e0075ea */ /* 0x0005e2000b80030b */
[----:B------:R2:W-:Y:S01]  /*3d10*/  UTCQMMA gdesc[UR8], gdesc[UR12], tmem[UR11], tmem[UR32], idesc[UR33], UPT ;  /* 0x00ff200c080075ea */ /* 0x0005e2000b80030b */
[----:B------:R2:W-:Y:S01]  /*3d20*/  UTCBAR.MULTICAST [UR25], URZ, UR27 ;  /* 0x000000ff190073e9 */ /* 0x0005e2000800081b */
[----:B------:R-:W-:Y:S01]  /*3d30*/  UMOV UR10, UR24 ;  /* 0x00000018000a7c82 */ /* 0x000fe20008000000 */
[----:B------:R-:W-:Y:S05]  /*3d40*/  BRA.U UP3, `(.L_x_70) ;  /* 0xfffffffd03507547 */ /* 0x000fea000b83ffff */
.L_x_67:
[----:B--2---:R-:W-:Y:S01]  /*3d50*/  UIADD3 UR4, UPT, UPT, UR30, 0x1, URZ ;  /* 0x000000011e047890 */ /* 0x004fe2000fffe0ff */
[C---:B------:R-:W-:Y:S01]  /*3d60*/  ISETP.NE.AND P0, PT, R10.reuse, 0x2, PT ;  /* 0x000000020a00780c */ /* 0x040fe20003f05270 */
[----:B------:R-:W-:Y:S02]  /*3d70*/  UIADD3 UR5, UPT, UPT, UR31, 0xd0, URZ ;  /* 0x000000d01f057890 */ /* 0x000fe4000fffe0ff */
[----:B------:R-:W-:Y:S01]  /*3d80*/  UISETP.NE.AND UP0, UPT, UR4, 0x4, UPT ;  /* 0x000000040400788c */ /* 0x000fe2000bf05270 */
[----:B-1----:R-:W-:Y:S02]  /*3d90*/  SEL R0, RZ, 0x1, P0 ;  /* 0x00000001ff007807 */ /* 0x002fe40000000000 */
[----:B------:R-:W-:Y:S01]  /*3da0*/  SEL R10, R10, RZ, P0 ;  /* 0x000000ff0a0a7207 */ /* 0x000fe20000000000 */
[----:B------:R-:W-:Y:S01]  /*3db0*/  USEL UR6, URZ, 0x1, UP0 ;  /* 0x00000001ff067887 */ /* 0x000fe20008000000 */
[----:B------:R-:W-:Y:S01]  /*3dc0*/  LOP3.LUT R9, R9, R0, RZ, 0x3c, !PT ;  /* 0x0000000009097212 */ /* 0x000fe200078e3cff */
[----:B------:R-:W-:Y:S01]  /*3dd0*/  USEL UR30, UR4, URZ, UP0 ;  /* 0x000000ff041e7287 */ /* 0x000fe20008000000 */
[----:B------:R1:W-:Y:S03]  /*3de0*/  UTCBAR [UR5], URZ ;  /* 0x000000ff050073e9 */ /* 0x0003e600080000ff */
[----:B------:R-:W-:Y:S01]  /*3df0*/  LOP3.LUT R11, R11, UR6, RZ, 0x3c, !PT ;  /* 0x000000060b0b7c12 */ /* 0x000fe2000f8e3cff */
[----:B------:R-:W-:Y:S07]  /*3e00*/  @P1 BRA `(.L_x_71) ;  /* 0xfffffff800881947 */ /* 0x000fee000383ffff */
[----:B------:R-:W2:Y:S01]  /*3e10*/  S2UR UR8, SR_CgaCtaId ;  /* 0x00000000000879c3 */ /* 0x000ea20000008800 */
[----:B------:R-:W-:Y:S01]  /*3e20*/  ELECT P0, URZ, PT ;  /* 0x0000000000ff782f */ /* 0x000fe20003800000 */
[----:B------:R-:W-:Y:S01]  /*3e30*/  IMAD.MOV.U32 R0, RZ, RZ, 0x1 ;  /* 0x00000001ff007424 */ /* 0x000fe200078e00ff */
[----:B------:R-:W-:Y:S01]  /*3e40*/  UIADD3 UR26, UPT, UPT, UR26, 0xf0, URZ ;  /* 0x000000f01a1a7890 */ /* 0x000fe2000fffe0ff */
[----:B------:R-:W-:Y:S01]  /*3e50*/  SHF.L.U32 R3, R11, 0x1f, RZ ;  /* 0x0000001f0b037819 */ /* 0x000fe200000006ff */
[----:B------:R-:W-:-:S03]  /*3e60*/  UMOV UR4, 0x40 ;  /* 0x0000004000047882 */ /* 0x000fc60000000000 */
[----:B------:R-:W-:Y:S01]  /*3e70*/  UVIRTCOUNT.DEALLOC.SMPOOL 0x80 ;  /* 0x000000800000784c */ /* 0x000fe20000000000 */
[----:B--2---:R-:W-:Y:S02]  /*3e80*/  ULEA UR8, UR8, UR4, 0x18 ;  /* 0x0000000408087291 */ /* 0x004fe4000f8ec0ff */
[----:B------:R-:W-:-:S07]  /*3e90*/  ULEA UR4, UR30, UR26, 0x3 ;  /* 0x0000001a1e047291 */ /* 0x000fce000f8e18ff */
[----:B------:R2:W-:Y:S02]  /*3ea0*/  @P0 STS.U8 [UR8+0x1c], R0 ;  /* 0x00001c00ff000988 */ /* 0x0005e40008000008 */
[----:B------:R-:W4:Y:S02]  /*3eb0*/  SYNCS.PHASECHK.TRANS64.TRYWAIT P0, [UR4], R3 ;  /* 0x00000003ff0075a7 */ /* 0x000f240008001104 */
[----:B--2-4-:R-:W-:Y:S05]  /*3ec0*/  @!P0 BRA `(.L_x_72) ;  /* 0x00000044003c8947 */ /* 0x014fea0003800000 */
.L_x_145:
[----:B------:R-:W-:-:S04]  /*3ed0*/  UIADD3 UR4, UPT, UPT, UR30, 0x1, URZ ;  /* 0x000000011e047890 */ /* 0x000fc8000fffe0ff */
[----:B------:R-:W-:-:S04]  /*3ee0*/  UISETP.NE.AND UP0, UPT, UR4, 0x4, UPT ;  /* 0x000000040400788c */ /* 0x000fc8000bf05270 */
[----:B------:R-:W-:Y:S02]  /*3ef0*/  USEL UR6, URZ, 0x1, UP0 ;  /* 0x00000001ff067887 */ /* 0x000fe40008000000 */
[----:B------:R-:W-:-:S04]  /*3f00*/  USEL UR4, UR4, URZ, UP0 ;  /* 0x000000ff04047287 */ /* 0x000fc80008000000 */
[----:B-1----:R-:W-:Y:S01]  /*3f10*/  ULEA UR5, UR4, UR26, 0x3 ;  /* 0x0000001a04057291 */ /* 0x002fe2000f8e18ff */
[----:B------:R-:W-:-:S04]  /*3f20*/  LOP3.LUT R2, R11, UR6, RZ, 0x3c, !PT ;  /* 0x000000060b027c12 */ /* 0x000fc8000f8e3cff */
[----:B--2---:R-:W-:-:S04]  /*3f30*/  SHF.L.U32 R3, R2, 0x1f, RZ ;  /* 0x0000001f02037819 */ /* 0x004fc800000006ff */
[----:B------:R-:W1:Y:S02]  /*3f40*/  SYNCS.PHASECHK.TRANS64.TRYWAIT P0, [UR5], R3 ;  /* 0x00000003ff0075a7 */ /* 0x000e640008001105 */
[----:B-1----:R-:W-:Y:S05]  /*3f50*/  @!P0 BRA `(.L_x_73) ;  /* 0x0000004400308947 */ /* 0x002fea0003800000 */
.L_x_147:
        /* <DEDUP_REMOVED lines=9> */
.L_x_149:
[----:B------:R-:W-:-:S04]  /*3ff0*/  UIADD3 UR4, UPT, UPT, UR4, 0x1, URZ ;  /* 0x0000000104047890 */ /* 0x000fc8000fffe0ff */
[----:B------:R-:W-:-:S04]  /*4000*/  UISETP.NE.AND UP0, UPT, UR4, 0x4, UPT ;  /* 0x000000040400788c */ /* 0x000fc8000bf05270 */
[----:B------:R-:W-:Y:S02]  /*4010*/  USEL UR5, URZ, 0x1, UP0 ;  /* 0x00000001ff057887 */ /* 0x000fe40008000000 */
[----:B------:R-:W-:-:S04]  /*4020*/  USEL UR4, UR4, URZ, UP0 ;  /* 0x000000ff04047287 */ /* 0x000fc80008000000 */
[----:B------:R-:W-:Y:S01]  /*4030*/  ULEA UR4, UR4, UR26, 0x3 ;  /* 0x0000001a04047291 */ /* 0x000fe2000f8e18ff */
[----:B-1----:R-:W-:-:S04]  /*4040*/  LOP3.LUT R3, R2, UR5, RZ, 0x3c, !PT ;  /* 0x0000000502037c12 */ /* 0x002fc8000f8e3cff */
[----:B------:R-:W-:-:S04]  /*4050*/  SHF.L.U32 R3, R3, 0x1f, RZ ;  /* 0x0000001f03037819 */ /* 0x000fc800000006ff */
[----:B------:R-:W1:Y:S02]  /*4060*/  SYNCS.PHASECHK.TRANS64.TRYWAIT P0, [UR4], R3 ;  /* 0x00000003ff0075a7 */ /* 0x000e640008001104 */
[----:B-1----:R-:W-:Y:S05]  /*4070*/  @!P0 BRA `(.L_x_75) ;  /* 0x0000004400188947 */ /* 0x002fea0003800000 */
.L_x_151:
[----:B------:R-:W-:Y:S01]  /*4080*/  NOP ;  /* 0x0000000000007918 */ /* 0x000fe20000000000 */
[----:B-1----:R-:W1:Y:S01]  /*4090*/  LDS R0, [UR8+0x14] ;  /* 0x00001408ff007984 */ /* 0x002e620008000800 */
[----:B------:R-:W-:Y:S01]  /*40a0*/  ULOP3.LUT UR4, UR42, 0xffff, URZ, 0xc0, !UPT ;  /* 0x0000ffff2a047892 */ /* 0x000fe2000f8ec0ff */
[----:B------:R-:W-:Y:S01]  /*40b0*/  UMOV UR5, 0xffff ;  /* 0x0000ffff00057882 */ /* 0x000fe20000000000 */
[----:B------:R-:W-:Y:S02]  /*40c0*/  UMOV UR6, 0x1 ;  /* 0x0000000100067882 */ /* 0x000fe40000000000 */
[----:B------:R-:W-:-:S04]  /*40d0*/  USHF.R.U32.HI UR4, URZ, 0x5, UR4 ;  /* 0x00000005ff047899 */ /* 0x000fc80008011604 */
[----:B------:R-:W-:Y:S02]  /*40e0*/  USHF.L.U32 UR5, UR5, UR4, URZ ;  /* 0x0000000405057299 */ /* 0x000fe400080006ff */
[----:B------:R-:W-:-:S04]  /*40f0*/  USHF.L.U32 UR4, UR6, UR4, URZ ;  /* 0x0000000406047299 */ /* 0x000fc800080006ff */
[----:B-1----:R-:W-:-:S04]  /*4100*/  LOP3.LUT R0, R0, UR5, RZ, 0xc0, !PT ;  /* 0x0000000500007c12 */ /* 0x002fc8000f8ec0ff */
[----:B------:R-:W-:-:S13]  /*4110*/  ISETP.NE.AND P0, PT, R0, UR5, PT ;  /* 0x0000000500007c0c */ /* 0x000fda000bf05270 */
[----:B------:R-:W-:Y:S05]  /*4120*/  @P0 BRA `(.L_x_76) ;  /* 0x0000000000580947 */ /* 0x000fea0003800000 */
[----:B------:R-:W1:Y:S02]  /*4130*/  LDS R0, [UR8+0x18] ;  /* 0x00001808ff007984 */ /* 0x000e640008000800 */
[----:B-1----:R-:W-:-:S04]  /*4140*/  LOP3.LUT R0, R0, UR4, RZ, 0xc0, !PT ;  /* 0x0000000400007c12 */ /* 0x002fc8000f8ec0ff */
[----:B------:R-:W-:-:S13]  /*4150*/  ISETP.NE.AND P0, PT, R0, UR4, PT ;  /* 0x0000000400007c0c */ /* 0x000fda000bf05270 */
[----:B------:R-:W-:Y:S05]  /*4160*/  @P0 BRA `(.L_x_77) ;  /* 0x00000000003c0947 */ /* 0x000fea0003800000 */
[----:B------:R-:W1:Y:S01]  /*4170*/  S2R R2, SR_LANEID ;  /* 0x0000000000027919 */ /* 0x000e620000000000 */
[----:B------:R-:W-:Y:S01]  /*4180*/  ULOP3.LUT UR5, URZ, UR5, URZ, 0x33, !UPT ;  /* 0x00000005ff057292 */ /* 0x000fe2000f8e33ff */
[----:B------:R-:W-:Y:S01]  /*4190*/  LOP3.LUT R4, RZ, UR4, RZ, 0x33, !PT ;  /* 0x00000004ff047c12 */ /* 0x000fe2000f8e33ff */
[----:B------:R-:W-:Y:S02]  /*41a0*/  VOTEU.ANY UR4, UPT, PT ;  /* 0x0000000000047886 */ /* 0x000fe400038e0100 */
[----:B------:R-:W-:Y:S01]  /*41b0*/  UFLO.U32 UR4, UR4 ;  /* 0x00000004000472bd */ /* 0x000fe200080e0000 */
[----:B------:R-:W2:Y:S01]  /*41c0*/  REDUX UR6, R4 ;  /* 0x00000000040673c4 */ /* 0x000ea20000000000 */
[----:B------:R-:W-:-:S06]  /*41d0*/  IMAD.U32 R0, RZ, RZ, UR5 ;  /* 0x00000005ff007e24 */ /* 0x000fcc000f8e00ff */
[----:B------:R4:W-:Y:S01]  /*41e0*/  UTCATOMSWS.AND URZ, UR5 ;  /* 0x0000000500ff79e3 */ /* 0x0009e20008000000 */
[----:B------:R-:W3:Y:S01]  /*41f0*/  REDUX UR7, R0 ;  /* 0x00000000000773c4 */ /* 0x000ee20000000000 */
[----:B-1----:R-:W-:Y:S01]  /*4200*/  ISETP.EQ.U32.AND P0, PT, R2, UR4, PT ;  /* 0x0000000402007c0c */ /* 0x002fe2000bf02070 */
[----:B--2---:R-:W-:Y:S01]  /*4210*/  IMAD.U32 R2, RZ, RZ, UR6 ;  /* 0x00000006ff027e24 */ /* 0x004fe2000f8e00ff */
[----:B---3--:R-:W-:-:S11]  /*4220*/  MOV R3, UR7 ;  /* 0x0000000700037c02 */ /* 0x008fd60008000f00 */
[----:B------:R4:W-:Y:S04]  /*4230*/  @P0 ATOMS.AND RZ, [UR8+0x14], R3 ;  /* 0x00001403ffff098c */ /* 0x0009e8000a800008 */
[----:B------:R4:W-:Y:S01]  /*4240*/  @P0 ATOMS.AND RZ, [UR8+0x18], R2 ;  /* 0x00001802ffff098c */ /* 0x0009e2000a800008 */
[----:B------:R-:W-:Y:S05]  /*4250*/  BRA `(.L_x_78) ;  /* 0x0000000000147947 */ /* 0x000fea0003800000 */
.L_x_77:
[----:B------:R-:W-:Y:S02]  /*4260*/  MOV R2, 0x4280 ;  /* 0x0000428000027802 */ /* 0x000fe40000000f00 */
[----:B---3-5:R-:W-:Y:S05]  /*4270*/  CALL.REL.NOINC `($__internal_0_$__cuda_sm10x_tcgen05_guardrail_trap_col_being_dealloced_not_returned_by_alloc) ;  /* 0x0000004400747944 */ /* 0x028fea0003c00000 */
[----:B------:R-:W-:Y:S05]  /*4280*/  BRA `(.L_x_78) ;  /* 0x0000000000087947 */ /* 0x000fea0003800000 */
.L_x_76:
[----:B------:R-:W-:Y:S02]  /*4290*/  MOV R2, 0x42b0 ;  /* 0x000042b000027802 */ /* 0x000fe40000000f00 */
[----:B---3-5:R-:W-:Y:S05]  /*42a0*/  CALL.REL.NOINC `($__internal_2_$__cuda_sm10x_tcgen05_guardrail_trap_unallocated_columns_being_dealloced) ;  /* 0x0000004400807944 */ /* 0x028fea0003c00000 */
.L_x_78:
[----:B------:R-:W-:Y:S01]  /*42b0*/  NOP ;  /* 0x0000000000007918 */ /* 0x000fe20000000000 */
[----:B----4-:R-:W-:Y:S05]  /*42c0*/  EXIT ;  /* 0x000000000000794d */ /* 0x010fea0003800000 */
.L_x_60:
[----:B------:R-:W-:-:S09]  /*42d0*/  UISETP.NE.OR UP0, UPT, UR17, 0x3, !UP3 ;  /* 0x000000031100788c */ /* 0x000fd2000df05670 */
[----:B------:R-:W-:Y:S05]  /*42e0*/  BRA.U UP0, `(.L_x_79) ;  /* 0x0000000d00807547 */ /* 0x000fea000b800000 */
[----:B------:R-:W2:Y:S01]  /*42f0*/  S2UR UR10, SR_CgaCtaId ;  /* 0x00000000000a79c3 */ /* 0x000ea20000008800 */
[----:B------:R-:W3:Y:S01]  /*4300*/  LDCU UR32, c[0x0][0x370] ;  /* 0x00006e00ff2077ac */ /* 0x000ee20008000800 */
[----:B------:R-:W-:Y:S02]  /*4310*/  HFMA2 R13, -RZ, RZ, 0, 0 ;  /* 0x00000000ff0d7431 */ /* 0x000fe400000001ff */
[----:B------:R-:W-:Y:S01]  /*4320*/  IMAD.MOV.U32 R15, RZ, RZ, 0x1 ;  /* 0x00000001ff0f7424 */ /* 0x000fe200078e00ff */
[----:B------:R-:W-:Y:S01]  /*4330*/  MOV R7, 0x1000 ;  /* 0x0000100000077802 */ /* 0x000fe20000000f00 */
[----:B------:R-:W3:Y:S01]  /*4340*/  LDCU.128 UR28, c[0x0][0xb10] ;  /* 0x00016200ff1c77ac */ /* 0x000ee20008000c00 */
[----:B------:R-:W-:Y:S01]  /*4350*/  IMAD.MOV.U32 R14, RZ, RZ, RZ ;  /* 0x000000ffff0e7224 */ /* 0x000fe200078e00ff */
[----:B------:R-:W4:Y:S01]  /*4360*/  LDC.64 R16, c[0x0][0x348] ;  /* 0x0000d200ff107b82 */ /* 0x000f220000000a00 */
[----:B------:R-:W1:Y:S01]  /*4370*/  LDCU UR27, c[0x0][0x374] ;  /* 0x00006e80ff1b77ac */ /* 0x000e620008000800 */
[----:B------:R-:W2:Y:S06]  /*4380*/  LDCU UR15, c[0x0][0xb0c] ;  /* 0x00016180ff0f77ac */ /* 0x000eac0008000800 */
[----:B------:R-:W4:Y:S01]  /*4390*/  LDC.64 R2, c[0x0][0x888] ;  /* 0x00022200ff027b82 */ /* 0x000f220000000a00 */
[----:B------:R-:W2:Y:S01]  /*43a0*/  LDCU UR39, c[0x0][0xb20] ;  /* 0x00016400ff2777ac */ /* 0x000ea20008000800 */
[----:B------:R-:W2:Y:S06]  /*43b0*/  LDCU UR4, c[0x0][0xb30] ;  /* 0x00016600ff0477ac */ /* 0x000eac0008000800 */
[----:B------:R-:W4:Y:S01]  /*43c0*/  LDC.64 R4, c[0x0][0x890] ;  /* 0x00022400ff047b82 */ /* 0x000f220000000a00 */
[----:B------:R-:W-:Y:S01]  /*43d0*/  UMOV UR21, 0x400 ;  /* 0x0000040000157882 */ /* 0x000fe20000000000 */
[----:B---3--:R-:W-:-:S02]  /*43e0*/  UIMAD.WIDE.U32 UR6, UR32, UR28, URZ ;  /* 0x0000001c200672a5 */ /* 0x008fc4000f8e00ff */
[----:B-1----:R-:W-:Y:S02]  /*43f0*/  UIMAD.WIDE.U32 UR8, UR27, UR31, URZ ;  /* 0x0000001f1b0872a5 */ /* 0x002fe4000f8e00ff */
[----:B--2---:R-:W-:Y:S02]  /*4400*/  ULEA UR21, UR10, UR21, 0x18 ;  /* 0x000000150a157291 */ /* 0x004fe4000f8ec0ff */
[----:B------:R-:W-:Y:S02]  /*4410*/  UPLOP3.LUT UP3, UPT, UPT, UPT, UPT, 0x40, 0x4 ;  /* 0x000000000004789c */ /* 0x000fe40003f6e870 */
[----:B------:R-:W-:Y:S02]  /*4420*/  UIADD3 UR33, UPT, UPT, UR21, 0x88, URZ ;  /* 0x0000008815217890 */ /* 0x000fe4000fffe0ff */
[----:B------:R-:W-:Y:S01]  /*4430*/  UIADD3 UR17, UPT, UPT, UR21, 0x80, URZ ;  /* 0x0000008015117890 */ /* 0x000fe2000fffe0ff */
[----:B------:R-:W-:Y:S01]  /*4440*/  UMOV UR6, UR7 ;  /* 0x0000000700067c82 */ /* 0x000fe20008000000 */
[----:B------:R-:W-:Y:S01]  /*4450*/  UMOV UR35, UR9 ;  /* 0x0000000900237c82 */ /* 0x000fe20008000000 */
[----:B------:R-:W-:-:S02]  /*4460*/  UISETP.GE.AND UP0, UPT, UR42, 0x1, UPT ;  /* 0x000000012a00788c */ /* 0x000fc4000bf06270 */
[----:B------:R-:W-:Y:S01]  /*4470*/  UISETP.NE.AND UP4, UPT, UR42, 0x1, UPT ;  /* 0x000000012a00788c */ /* 0x000fe2000bf85270 */
[----:B------:R-:W1:Y:S01]  /*4480*/  LDCU.64 UR22, c[0x0][0xb28] ;  /* 0x00016500ff1677ac */ /* 0x000e620008000a00 */
[----:B------:R-:W-:Y:S02]  /*4490*/  UISETP.NE.AND UP6, UPT, UR15, 0x1, UPT ;  /* 0x000000010f00788c */ /* 0x000fe4000bfc5270 */
[----:B------:R-:W-:Y:S02]  /*44a0*/  UISETP.NE.AND UP5, UPT, UR30, 0x1, UPT ;  /* 0x000000011e00788c */ /* 0x000fe4000bfa5270 */
[----:B------:R-:W-:Y:S02]  /*44b0*/  UPRMT UR33, UR10, 0x654, UR33 ;  /* 0x000006540a217896 */ /* 0x000fe40008000021 */
[----:B------:R-:W-:Y:S02]  /*44c0*/  USHF.R.U32.HI UR37, URZ, UR29, UR6 ;  /* 0x0000001dff257299 */ /* 0x000fe40008011606 */
[----:B------:R-:W-:-:S02]  /*44d0*/  UPRMT UR34, UR10, 0x654, UR17 ;  /* 0x000006540a227896 */ /* 0x000fc40008000011 */
[----:B------:R-:W-:Y:S02]  /*44e0*/  USHF.R.U32.HI UR35, URZ, UR39, UR35 ;  /* 0x00000027ff237299 */ /* 0x000fe40008011623 */
[----:B------:R-:W-:-:S11]  /*44f0*/  UISETP.NE.AND UP2, UPT, UR4, 0x1, UPT ;  /* 0x000000010400788c */ /* 0x000fd6000bf45270 */
.L_x_88:
[C---:B------:R-:W-:Y:S02]  /*4500*/  LEA R12, R14.reuse, UR21, 0x3 ;  /* 0x000000150e0c7c11 */ /* 0x040fe4000f8e18ff */
[----:B------:R-:W-:Y:S02]  /*4510*/  SHF.L.U32 R9, R13, 0x1f, RZ ;  /* 0x0000001f0d097819 */ /* 0x000fe400000006ff */
[----:B------:R-:W-:Y:S02]  /*4520*/  LEA R10, R14, UR21, 0x4 ;  /* 0x000000150e0a7c11 */ /* 0x000fe4000f8e20ff */
[----:B--2---:R-:W2:Y:S02]  /*4530*/  SYNCS.PHASECHK.TRANS64.TRYWAIT P0, [R12+URZ+0xb0], R9 ;  /* 0x0000b0090c0075a7 */ /* 0x004ea400080011ff */
[----:B--2---:R-:W-:Y:S05]  /*4540*/  @!P0 BRA `(.L_x_80) ;  /* 0x0000003c00fc8947 */ /* 0x004fea0003800000 */
.L_x_152:
[----:B--2---:R-:W2:Y:S01]  /*4550*/  LDS.128 R8, [R10+0x140] ;  /* 0x000140000a087984 */ /* 0x004ea20000000c00 */
[----:B------:R-:W-:Y:S01]  /*4560*/  UISETP.GE.AND UP0, UPT, UR42, 0x1, UPT ;  /* 0x000000012a00788c */ /* 0x000fe2000bf06270 */
[----:B------:R-:W-:Y:S01]  /*4570*/  @!PT LDS RZ, [RZ] ;  /* 0x00000000fffff984 */ /* 0x000fe20000000800 */
[----:B------:R-:W-:Y:S01]  /*4580*/  @!PT LDS RZ, [RZ] ;  /* 0x00000000fffff984 */ /* 0x000fe20000000800 */
[----:B------:R-:W-:Y:S01]  /*4590*/  @!PT LDS RZ, [RZ] ;  /* 0x00000000fffff984 */ /* 0x000fe20000000800 */
[----:B------:R-:W-:Y:S01]  /*45a0*/  @!PT LDS RZ, [RZ] ;  /* 0x00000000fffff984 */ /* 0x000fe20000000800 */
[----:B------:R3:W-:Y:S06]  /*45b0*/  MEMBAR.ALL.CTA ;  /* 0x0000000000007992 */ /* 0x0007ec0000008000 */
[----:B---3--:R-:W3:Y:S01]  /*45c0*/  FENCE.VIEW.ASYNC.S ;  /* 0x00000000000073c6 */ /* 0x008ee20000000000 */
[----:B--2---:R-:W-:Y:S11]  /*45d0*/  LOP3.LUT P0, RZ, R10, 0x1, RZ, 0xc0, !PT ;  /* 0x000000010aff7812 */ /* 0x004ff6000780c0ff */
[----:B------:R-:W-:Y:S02]  /*45e0*/  @!UPT UIADD3 URZ, UPT, UPT, URZ, URZ, URZ ;  /* 0x000000fffffff290 */ /* 0x000fe4000fffe0ff */
[----:B---3--:R-:W-:Y:S01]  /*45f0*/  VOTEU.ANY UP1, P0 ;  /* 0x0000000000ff7886 */ /* 0x008fe20000020100 */
[----:B------:R-:W-:Y:S11]  /*4600*/  PLOP3.LUT P0, PT, PT, PT, UP1, 0x80, 0x8 ;  /* 0x000000000008781c */ /* 0x000ff60003f0f018 */
[----:B------:R-:W-:Y:S02]  /*4610*/  @!UPT UIADD3 URZ, UPT, UPT, URZ, URZ, URZ ;  /* 0x000000fffffff290 */ /* 0x000fe4000fffe0ff */
[----:B------:R-:W-:Y:S02]  /*4620*/  @P0 SHF.R.U32.HI R0, RZ, 0x10, R9 ;  /* 0x00000010ff000819 */ /* 0x000fe40000011609 */
[----:B------:R-:W-:Y:S02]  /*4630*/  @P0 MOV R6, R8 ;  /* 0x0000000800060202 */ /* 0x000fe40000000f00 */
[----:B------:R-:W-:Y:S01]  /*4640*/  @P0 R2UR UR4, R0 ;  /* 0x00000000000402ca */ /* 0x000fe200000e0000 */
[----:B------:R-:W-:Y:S01]  /*4650*/  VIADD R0, R12, 0xc0 ;  /* 0x000000c00c007836 */ /* 0x000fe20000000000 */
[----:B------:R-:W-:Y:S02]  /*4660*/  @P0 LOP3.LUT R8, R9, 0xffff, RZ, 0xc0, !PT ;  /* 0x0000ffff09080812 */ /* 0x000fe400078ec0ff */
[----:B------:R-:W-:Y:S02]  /*4670*/  @P0 R2UR UR6, R6 ;  /* 0x00000000060602ca */ /* 0x000fe400000e0000 */
[----:B------:R-:W-:Y:S02]  /*4680*/  PRMT R0, RZ, 0x654, R0 ;  /* 0x00000654ff007816 */ /* 0x000fe40000000000 */
[----:B------:R-:W-:Y:S02]  /*4690*/  @P0 R2UR UR5, R8 ;  /* 0x00000000080502ca */ /* 0x000fe400000e0000 */
[----:B------:R2:W-:Y:S03]  /*46a0*/  SYNCS.ARRIVE.TRANS64.RED.A1T0 RZ, [R0+URZ], RZ ;  /* 0x000000ff00ff79a7 */ /* 0x0005e600081004ff */
[----:B------:R-:W-:Y:S04]  /*46b0*/  @UP1 UMOV UR26, UR4 ;  /* 0x00000004001a1c82 */ /* 0x000fe80008000000 */
[----:B------:R-:W-:Y:S04]  /*46c0*/  @UP1 UMOV UR14, UR6 ;  /* 0x00000006000e1c82 */ /* 0x000fe80008000000 */
[----:B------:R-:W-:Y:S01]  /*46d0*/  @UP1 UMOV UR13, UR5 ;  /* 0x00000005000d1c82 */ /* 0x000fe20008000000 */
[----:B------:R-:W-:Y:S05]  /*46e0*/  BRA.U !UP0, `(.L_x_81) ;  /* 0x0000000108a47547 */ /* 0x000fea000b800000 */
[----:B------:R-:W-:Y:S02]  /*46f0*/  UIMAD.WIDE.U32 UR8, UR13, UR31, URZ ;  /* 0x0000001f0d0872a5 */ /* 0x000fe4000f8e00ff */
[----:B------:R-:W-:Y:S02]  /*4700*/  UIMAD.WIDE.U32 UR10, UR14, UR28, URZ ;  /* 0x0000001c0e0a72a5 */ /* 0x000fe4000f8e00ff */
[----:B------:R-:W-:Y:S02]  /*4710*/  USEL UR4, UR27, UR35, !UP5 ;  /* 0x000000231b047287 */ /* 0x000fe4000e800000 */
[----:B------:R-:W-:Y:S02]  /*4720*/  USEL UR7, UR32, UR37, !UP6 ;  /* 0x0000002520077287 */ /* 0x000fe4000f000000 */
[----:B-1----:R-:W-:Y:S02]  /*4730*/  UIMAD.WIDE.U32 UR18, UR4, UR22, URZ ;  /* 0x00000016041272a5 */ /* 0x002fe4000f8e00ff */
[----:B------:R-:W-:Y:S01]  /*4740*/  UIMAD.WIDE.U32 UR24, UR7, UR22, URZ ;  /* 0x00000016071872a5 */ /* 0x000fe2000f8e00ff */
[----:B------:R-:W-:Y:S02]  /*4750*/  UMOV UR5, UR9 ;  /* 0x0000000900057c82 */ /* 0x000fe40008000000 */
[----:B------:R-:W-:Y:S03]  /*4760*/  USHF.R.U32.HI UR6, URZ, UR39, UR5 ;  /* 0x00000027ff067299 */ /* 0x000fe60008011605 */
[----:B------:R-:W-:Y:S01]  /*4770*/  UMOV UR5, UR11 ;  /* 0x0000000b00057c82 */ /* 0x000fe20008000000 */
[----:B------:R-:W-:Y:S02]  /*4780*/  USEL UR6, UR13, UR6, !UP5 ;  /* 0x000000060d067287 */ /* 0x000fe4000e800000 */
[----:B------:R-:W-:Y:S02]  /*4790*/  USHF.R.U32.HI UR8, URZ, UR29, UR5 ;  /* 0x0000001dff087299 */ /* 0x000fe40008011605 */
[----:B------:R-:W-:Y:S01]  /*47a0*/  UIMAD.WIDE.U32 UR10, UR6, UR22, URZ ;  /* 0x00000016060a72a5 */ /* 0x000fe2000f8e00ff */
[----:B------:R-:W-:Y:S02]  /*47b0*/  UMOV UR5, UR19 ;  /* 0x0000001300057c82 */ /* 0x000fe40008000000 */
[----:B------:R-:W-:Y:S03]  /*47c0*/  @UP4 USHF.R.U32.HI UR4, URZ, UR23, UR5 ;  /* 0x00000017ff044299 */ /* 0x000fe60008011605 */
[----:B------:R-:W-:Y:S01]  /*47d0*/  UMOV UR5, UR25 ;  /* 0x0000001900057c82 */ /* 0x000fe20008000000 */
[----:B------:R-:W-:Y:S02]  /*47e0*/  UIMAD UR4, UR42, UR4, URZ ;  /* 0x000000042a0472a4 */ /* 0x000fe4000f8e02ff */
[----:B------:R-:W-:Y:S02]  /*47f0*/  @UP4 USHF.R.U32.HI UR7, URZ, UR23, UR5 ;  /* 0x00000017ff074299 */ /* 0x000fe40008011605 */
[----:B------:R-:W-:Y:S02]  /*4800*/  USEL UR5, UR14, UR8, !UP6 ;  /* 0x000000080e057287 */ /* 0x000fe4000f000000 */
[----:B------:R-:W-:Y:S02]  /*4810*/  UIMAD UR8, UR42, UR7, URZ ;  /* 0x000000072a0872a4 */ /* 0x000fe4000f8e02ff */
[----:B------:R-:W-:Y:S03]  /*4820*/  UISETP.GE.AND UP0, UPT, UR6, UR4, UPT ;  /* 0x000000040600728c */ /* 0x000fe6000bf06270 */
[----:B------:R-:W-:Y:S01]  /*4830*/  UMOV UR4, UR11 ;  /* 0x0000000b00047c82 */ /* 0x000fe20008000000 */
[----:B------:R-:W-:Y:S02]  /*4840*/  UISETP.GE.OR UP0, UPT, UR5, UR8, UP0 ;  /* 0x000000080500728c */ /* 0x000fe40008706670 */
[----:B------:R-:W-:Y:S02]  /*4850*/  USHF.R.U32.HI UR4, URZ, UR23, UR4 ;  /* 0x00000017ff047299 */ /* 0x000fe40008011604 */
[----:B------:R-:W-:Y:S02]  /*4860*/  UIMAD.WIDE.U32 UR8, UR5, UR22, URZ ;  /* 0x00000016050872a5 */ /* 0x000fe4000f8e00ff */
[----:B------:R-:W-:Y:S04]  /*4870*/  USEL UR10, UR6, UR4, !UP4 ;  /* 0x00000004060a7287 */ /* 0x000fe8000e000000 */
[----:B------:R-:W-:Y:S01]  /*4880*/  UIADD3 UR11, UPT, UPT, -UR10, URZ, URZ ;  /* 0x000000ff0a0b7290 */ /* 0x000fe2000fffe1ff */
[----:B------:R-:W-:Y:S02]  /*4890*/  @!UP0 UMOV UR4, UR9 ;  /* 0x0000000900048c82 */ /* 0x000fe40008000000 */
[----:B------:R-:W-:Y:S02]  /*48a0*/  @!UP0 USHF.R.U32.HI UR4, URZ, UR23, UR4 ;  /* 0x00000017ff048299 */ /* 0x000fe40008011604 */
[----:B------:R-:W-:Y:S02]  /*48b0*/  UIMAD UR8, UR42, UR11, UR6 ;  /* 0x0000000b2a0872a4 */ /* 0x000fe4000f8e0206 */
[----:B------:R-:W-:Y:S04]  /*48c0*/  @!UP0 USEL UR4, UR5, UR4, !UP4 ;  /* 0x0000000405048287 */ /* 0x000fe8000e000000 */
[----:B------:R-:W-:Y:S02]  /*48d0*/  @!UP0 UIMAD UR8, UR7, UR8, UR4 ;  /* 0x00000008070882a4 */ /* 0x000fe4000f8e0204 */
[----:B------:R-:W-:Y:S02]  /*48e0*/  @!UP0 UIADD3 UR9, UPT, UPT, UR10, -UR4, URZ ;  /* 0x800000040a098290 */ /* 0x000fe4000fffe0ff */
[----:B------:R-:W-:Y:S02]  /*48f0*/  UIADD3 UR4, UPT, UPT, -UR5, URZ, URZ ;  /* 0x000000ff05047290 */ /* 0x000fe4000fffe1ff */
[----:B------:R-:W-:Y:S02]  /*4900*/  UIADD3 UR7, UPT, UPT, -UR6, URZ, URZ ;  /* 0x000000ff06077290 */ /* 0x000fe4000fffe1ff */
[----:B------:R-:W-:Y:S02]  /*4910*/  @!UP0 UIMAD UR6, UR9, UR42, UR5 ;  /* 0x0000002a090682a4 */ /* 0x000fe4000f8e0205 */
[----:B------:R-:W-:Y:S02]  /*4920*/  UIMAD UR14, UR15, UR4, UR14 ;  /* 0x000000040f0e72a4 */ /* 0x000fe4000f8e020e */
[----:B------:R-:W-:Y:S01]  /*4930*/  UIMAD UR13, UR30, UR7, UR13 ;  /* 0x000000071e0d72a4 */ /* 0x000fe2000f8e020d */
[----:B------:R-:W-:Y:S02]  /*4940*/  @!UP0 UMOV UR5, UR8 ;  /* 0x0000000800058c82 */ /* 0x000fe40008000000 */
[----:B------:R-:W-:Y:S02]  /*4950*/  UIMAD UR14, UR5, UR15, UR14 ;  /* 0x0000000f050e72a4 */ /* 0x000fe4000f8e020e */
[----:B------:R-:W-:Y:S11]  /*4960*/  UIMAD UR13, UR6, UR30, UR13 ;  /* 0x0000001e060d72a4 */ /* 0x000ff6000f8e020d */
[----:B------:R-:W-:Y:S01]  /*4970*/  @!UPT UIADD3 URZ, UPT, UPT, URZ, URZ, URZ ;  /* 0x000000fffffff290 */ /* 0x000fe2000fffe0ff */
.L_x_81:
[----:B------:R-:W3:Y:S01]  /*4980*/  @!UP2 LDCU.128 UR8, c[0x0][0xb10] ;  /* 0x00016200ff08a7ac */ /* 0x000ee20008000c00 */
[C---:B----4-:R-:W-:Y:S02]  /*4990*/  ISETP.NE.U32.AND P1, PT, R4.reuse, RZ, PT ;  /* 0x000000ff0400720c */ /* 0x050fe40003f25070 */
[----:B------:R-:W-:Y:S02]  /*49a0*/  ISETP.NE.U32.AND P0, PT, R4, RZ, PT ;  /* 0x000000ff0400720c */ /* 0x000fe40003f05070 */
[C---:B------:R-:W-:Y:S02]  /*49b0*/  ISETP.NE.AND.EX P1, PT, R5.reuse, RZ, PT, P1 ;  /* 0x000000ff0500720c */ /* 0x040fe40003f25310 */
[----:B------:R-:W-:Y:S01]  /*49c0*/  ISETP.NE.AND.EX P0, PT, R5, RZ, PT, P0 ;  /* 0x000000ff0500720c */ /* 0x000fe20003f05300 */
[----:B------:R-:W4:Y:S01]  /*49d0*/  @!UP2 LDCU UR5, c[0x0][0xb0c] ;  /* 0x00016180ff05a7ac */ /* 0x000f220008000800 */
[----:B------:R-:W-:Y:S01]  /*49e0*/  SHF.L.U32 R9, R15, 0x1f, RZ ;  /* 0x0000001f0f097819 */ /* 0x000fe200000006ff */
[----:B------:R-:W-:Y:S02]  /*49f0*/  USHF.L.U32 UR19, UR16, 0x6, URZ ;  /* 0x0000000610137899 */ /* 0x000fe400080006ff */
[----:B------:R-:W-:Y:S02]  /*4a00*/  USHF.L.U32 UR18, UR20, 0x7, URZ ;  /* 0x0000000714127899 */ /* 0x000fe400080006ff */
[----:B---3--:R-:W-:Y:S07]  /*4a10*/  UIMAD.WIDE.U32 UR6, UR14, UR8, URZ ;  /* 0x000000080e0672a5 */ /* 0x008fee000f8e00ff */
[----:B------:R-:W-:Y:S01]  /*4a20*/  @!UP2 UMOV UR4, UR7 ;  /* 0x000000070004ac82 */ /* 0x000fe20008000000 */
[----:B----4-:R-:W-:Y:S02]  /*4a30*/  @!UP2 UISETP.NE.AND UP0, UPT, UR5, 0x1, UPT ;  /* 0x000000010500a88c */ /* 0x010fe4000bf05270 */
[----:B------:R-:W-:Y:S02]  /*4a40*/  @!UP2 USHF.R.U32.HI UR4, URZ, UR9, UR4 ;  /* 0x00000009ff04a299 */ /* 0x000fe40008011604 */
[----:B------:R-:W-:Y:S02]  /*4a50*/  UIMAD.WIDE.U32 UR6, UR13, UR11, URZ ;  /* 0x0000000b0d0672a5 */ /* 0x000fe4000f8e00ff */
[----:B------:R-:W-:Y:S02]  /*4a60*/  @!UP2 USEL UR8, UR14, UR4, !UP0 ;  /* 0x000000040e08a287 */ /* 0x000fe4000c000000 */
[----:B------:R-:W-:Y:S03]  /*4a70*/  @!UP2 UISETP.NE.AND UP0, UPT, UR10, 0x1, UPT ;  /* 0x000000010a00a88c */ /* 0x000fe6000bf05270 */
[----:B------:R-:W-:Y:S02]  /*4a80*/  @!UP2 UMOV UR6, UR7 ;  /* 0x000000070006ac82 */ /* 0x000fe40008000000 */
[----:B------:R-:W3:Y:S02]  /*4a90*/  @!UP2 LDCU UR4, c[0x0][0xb20] ;  /* 0x00016400ff04a7ac */ /* 0x000ee40008000800 */
[----:B---3--:R-:W-:Y:S04]  /*4aa0*/  @!UP2 USHF.R.U32.HI UR6, URZ, UR4, UR6 ;  /* 0x00000004ff06a299 */ /* 0x008fe80008011606 */
[----:B------:R-:W-:Y:S04]  /*4ab0*/  @!UP2 USEL UR6, UR13, UR6, !UP0 ;  /* 0x000000060d06a287 */ /* 0x000fe8000c000000 */
[----:B------:R-:W-:Y:S02]  /*4ac0*/  @!UP2 UIADD3 UR4, UPT, UPT, -UR8, UR6, URZ ;  /* 0x000000060804a290 */ /* 0x000fe4000fffe1ff */
[----:B------:R-:W-:Y:S02]  /*4ad0*/  @!UP2 UIADD3 UR6, UPT, UPT, UR8, -UR6, URZ ;  /* 0x800000060806a290 */ /* 0x000fe4000fffe0ff */
[----:B------:R-:W-:Y:S02]  /*4ae0*/  @!UP2 UIMAD UR14, UR4, UR5, UR14 ;  /* 0x00000005040ea2a4 */ /* 0x000fe4000f8e020e */
[----:B------:R-:W-:Y:S01]  /*4af0*/  @!UP2 UIMAD UR13, UR6, UR10, UR13 ;  /* 0x0000000a060da2a4 */ /* 0x000fe2000f8e020d */
[----:B------:R-:W-:Y:S11]  /*4b00*/  BRA.U UP3, `(.L_x_82) ;  /* 0x0000000103107547 */ /* 0x000ff6000b800000 */
[----:B--2---:R-:W-:Y:S04]  /*4b10*/  MOV R0, UR38 ;  /* 0x0000002600007c02 */ /* 0x004fe80008000f00 */
[----:B------:R-:W-:Y:S04]  /*4b20*/  SHF.L.U32 R11, R0, 0x1f, RZ ;  /* 0x0000001f000b7819 */ /* 0x000fe800000006ff */
[----:B------:R-:W2:Y:S02]  /*4b30*/  SYNCS.PHASECHK.TRANS64.TRYWAIT P2, [UR21+0xa8], R11 ;  /* 0x0000a80bff0075a7 */ /* 0x000ea40008041115 */
[----:B--2---:R-:W-:Y:S05]  /*4b40*/  @!P2 BRA `(.L_x_83) ;  /* 0x000000380090a947 */ /* 0x004fea0003800000 */
.L_x_82:
[----:B------:R-:W-:Y:S05]  /*4b50*/  @!P1 BRA `(.L_x_84) ;  /* 0x0000000000309947 */ /* 0x000fea0003800000 */
[----:B------:R-:W-:Y:S01]  /*4b60*/  ISETP.NE.U32.AND P1, PT, R2, RZ, PT ;  /* 0x000000ff0200720c */ /* 0x000fe20003f25070 */
[----:B------:R-:W3:Y:S01]  /*4b70*/  LDCU.64 UR4, c[0x0][0x358] ;  /* 0x00006b00ff0477ac */ /* 0x000ee20008000a00 */
[----:B------:R-:W-:Y:S02]  /*4b80*/  IMAD.MOV.U32 R84, RZ, RZ, 0x1 ;  /* 0x00000001ff547424 */ /* 0x000fe400078e00ff */
[----:B------:R-:W-:Y:S11]  /*4b90*/  ISETP.NE.AND.EX P1, PT, R3, RZ, PT, P1 ;  /* 0x000000ff0300720c */ /* 0x000ff60003f25310 */
[----:B------:R-:W-:Y:S02]  /*4ba0*/  @!UPT UIADD3 URZ, UPT, UPT, URZ, URZ, URZ ;  /* 0x000000fffffff290 */ /* 0x000fe4000fffe0ff */
[----:B--2---:R-:W2:Y:S01]  /*4bb0*/  @P1 LDC.64 R10, c[0x0][0x888] ;  /* 0x00022200ff0a1b82 */ /* 0x004ea20000000a00 */
[----:B------:R-:W-:Y:S04]  /*4bc0*/  @P1 IMAD R0, R4, UR36, RZ ;  /* 0x0000002404001c24 */ /* 0x000fe8000f8e02ff */
[----:B--2---:R-:W-:Y:S04]  /*4bd0*/  @P1 IMAD.WIDE R10, R0, 0x4, R10 ;  /* 0x00000004000a1825 */ /* 0x004fe800078e020a */
[----:B------:R-:W-:Y:S01]  /*4be0*/  HFMA2 R0, -RZ, RZ, 0, 5.9604644775390625e-08 ;  /* 0x00000001ff007431 */ /* 0x000fe200000001ff */
[----:B---3-5:R3:W5:Y:S04]  /*4bf0*/  @P1 LDG.E R41, desc[UR4][R10.64] ;  /* 0x000000040a291981 */ /* 0x028768000c1e1900 */
[----:B------:R-:W-:Y:S01]  /*4c00*/  @!P1 PRMT R84, R0, 0x7610, R84 ;  /* 0x0000761000549816 */ /* 0x000fe20000000054 */
[----:B---3--:R-:W4:Y:S06]  /*4c10*/  @!P1 LDC R41, c[0x0][0x880] ;  /* 0x00022000ff299b82 */ /* 0x008f2c0000000800 */
.L_x_84:
[----:B----45:R-:W-:Y:S01]  /*4c20*/  @!P0 FSETP.EQ.AND P1, PT, R41, RZ, PT ;  /* 0x000000ff2900820b */ /* 0x030fe20003f22000 */
[----:B------:R-:W-:Y:S01]  /*4c30*/  @!UPT UIADD3 URZ, UPT, UPT, URZ, URZ, URZ ;  /* 0x000000fffffff290 */ /* 0x000fe2000fffe0ff */
[----:B------:R-:W-:Y:S11]  /*4c40*/  @!P0 BRA `(.L_x_85) ;  /* 0x0000000000188947 */ /* 0x000ff60003800000 */
[----:B------:R-:W-:Y:S02]  /*4c50*/  LOP3.LUT P0, RZ, R84, 0xff, RZ, 0xc0, !PT ;  /* 0x000000ff54ff7812 */ /* 0x000fe4000780c0ff */
[----:B------:R-:W-:Y:S04]  /*4c60*/  ISETP.NE.U32.AND P1, PT, R2, RZ, PT ;  /* 0x000000ff0200720c */ /* 0x000fe80003f25070 */
[----:B------:R-:W-:Y:S04]  /*4c70*/  ISETP.NE.AND.EX P1, PT, R3, RZ, PT, P1 ;  /* 0x000000ff0300720c */ /* 0x000fe80003f25310 */
[----:B------:R-:W-:Y:S03]  /*4c80*/  PLOP3.LUT P1, PT, P1, PT, PT, 0x8, 0x80 ;  /* 0x000000000080781c */ /* 0x000fe60000f2e170 */
[----:B------:R-:W-:Y:S11]  /*4c90*/  @P0 FSETP.EQ.AND P1, PT, R41, RZ, PT ;  /* 0x000000ff2900020b */ /* 0x000ff60003f22000 */
[----:B------:R-:W-:Y:S02]  /*4ca0*/  @!UPT UIADD3 URZ, UPT, UPT, URZ, URZ, URZ ;  /* 0x000000fffffff290 */ /* 0x000fe4000fffe0ff */
.L_x_85:
[----:B------:R-:W3:Y:S01]  /*4cb0*/  SYNCS.PHASECHK.TRANS64.TRYWAIT P2, [UR21+0x90], R9 ;  /* 0x00009009ff0075a7 */ /* 0x000ee20008041115 */
[----:B------:R-:W-:Y:S04]  /*4cc0*/  ELECT P0, URZ, PT ;  /* 0x0000000000ff782f */ /* 0x000fe80003800000 */
[----:B------:R-:W-:Y:S11]  /*4cd0*/  PLOP3.LUT P1, PT, P1, P0, PT, 0xf2, 0x2f ;  /* 0x00000000002f781c */ /* 0x000ff60000f21e72 */
[----:B------:R-:W-:Y:S02]  /*4ce0*/  @!UPT UIADD3 URZ, UPT, UPT, URZ, URZ, URZ ;  /* 0x000000fffffff290 */ /* 0x000fe4000fffe0ff */
[----:B------:R-:W-:Y:S05]  /*4cf0*/  @!P1 IADD3 R8, P0, PT, R16, 0x580, RZ ;  /* 0x0000058010089810 */ /* 0x000fea0007f1e0ff */
[----:B------:R-:W-:Y:S01]  /*4d00*/  @!P1 IMAD.X R6, RZ, RZ, R17, P0 ;  /* 0x000000ffff069224 */ /* 0x000fe200000e0611 */
[----:B---3--:R-:W-:Y:S07]  /*4d10*/  @!P2 BRA `(.L_x_86) ;  /* 0x000000380034a947 */ /* 0x008fee0003800000 */
.L_x_155:
[----:B------:R-:W-:Y:S01]  /*4d20*/  @!P1 R2UR UR5, R8 ;  /* 0x00000000080592ca */ /* 0x000fe200000e0000 */
[----:B------:R-:W-:Y:S01]  /*4d30*/  VOTEU.ALL UP0, P1 ;  /* 0x0000000000ff7886 */ /* 0x000fe20000800000 */
[----:B------:R-:W-:Y:S01]  /*4d40*/  @!P1 R2UR UR4, R6 ;  /* 0x00000000060492ca */ /* 0x000fe200000e0000 */
[----:B--2---:R-:W-:Y:S01]  /*4d50*/  @!P1 IMAD.MOV.U32 R0, RZ, RZ, 0x1000 ;  /* 0x00001000ff009424 */ /* 0x004fe200078e00ff */
[----:B------:R-:W-:Y:S01]  /*4d60*/  UMOV UR6, 0x0 ;  /* 0x0000000000067882 */ /* 0x000fe20000000000 */
[----:B------:R-:W-:Y:S01]  /*4d70*/  UMOV UR7, 0x10000000 ;  /* 0x1000000000077882 */ /* 0x000fe20000000000 */
[----:B------:R-:W-:Y:S01]  /*4d80*/  @!UP0 UIADD3 UR16, UPT, UPT, UR21, 0x200, URZ ;  /* 0x0000020015108890 */ /* 0x000fe2000fffe0ff */
[----:B------:R-:W-:Y:S01]  /*4d90*/  VIADD R14, R14, 0x1 ;  /* 0x000000010e0e7836 */ /* 0x000fe20000000000 */
[----:B------:R-:W-:Y:S01]  /*4da0*/  VOTEU.ALL UP0, P1 ;  /* 0x0000000000ff7886 */ /* 0x000fe20000800000 */
[----:B------:R-:W-:Y:S04]  /*4db0*/  UMOV UR20, UR36 ;  /* 0x0000002400147c82 */ /* 0x000fe80008000000 */
[----:B------:R-:W-:Y:S02]  /*4dc0*/  IMAD.U32 R10, RZ, RZ, UR5 ;  /* 0x00000005ff0a7e24 */ /* 0x000fe4000f8e00ff */
[----:B------:R-:W-:Y:S03]  /*4dd0*/  IMAD.U32 R11, RZ, RZ, UR4 ;  /* 0x00000004ff0b7e24 */ /* 0x000fe6000f8e00ff */
[----:B------:R-:W-:Y:S02]  /*4de0*/  @!P1 R2UR UR4, R10 ;  /* 0x000000000a0492ca */ /* 0x000fe400000e0000 */
[----:B------:R-:W-:Y:S11]  /*4df0*/  @!P1 R2UR UR5, R11 ;  /* 0x000000000b0592ca */ /* 0x000ff600000e0000 */
[----:B------:R-:W-:Y:S02]  /*4e00*/  @!UPT UIADD3 URZ, UPT, UPT, URZ, URZ, URZ ;  /* 0x000000fffffff290 */ /* 0x000fe4000fffe0ff */
[----:B------:R2:W-:Y:S01]  /*4e10*/  @!UP0 UTMALDG.3D [UR16], [UR4], desc[UR6] ;  /* 0x00000610040085b4 */ /* 0x0005e20008011000 */
[----:B------:R2:W-:Y:S01]  /*4e20*/  @!P1 SYNCS.ARRIVE.TRANS64.RED.A0TR RZ, [UR21+0x80], R0 ;  /* 0x00008000ffff99a7 */ /* 0x0005e20008300415 */
[----:B------:R-:W-:Y:S01]  /*4e30*/  SYNCS.ARRIVE.TRANS64.RED.A1T0 RZ, [UR34], RZ ;  /* 0x000000ffffff79a7 */ /* 0x000fe20008100422 */
[----:B------:R-:W3:Y:S02]  /*4e40*/  SYNCS.PHASECHK.TRANS64.TRYWAIT P0, [UR21+0x98], R9 ;  /* 0x00009809ff0075a7 */ /* 0x000ee40008001115 */
[----:B--23--:R-:W-:Y:S05]  /*4e50*/  @!P0 BRA `(.L_x_87) ;  /* 0x0000003400fc8947 */ /* 0x00cfea0003800000 */
.L_x_157:
[----:B------:R-:W-:Y:S01]  /*4e60*/  @!P1 IADD3 R6, P0, PT, R16, 0x580, RZ ;  /* 0x0000058010069810 */ /* 0x000fe20007f1e0ff */
[----:B------:R-:W-:Y:S01]  /*4e70*/  VOTEU.ALL UP0, P1 ;  /* 0x0000000000ff7886 */ /* 0x000fe20000800000 */
[----:B------:R-:W-:Y:S01]  /*4e80*/  UMOV UR6, 0x0 ;  /* 0x0000000000067882 */ /* 0x000fe20000000000 */
[----:B------:R-:W-:Y:S01]  /*4e90*/  UMOV UR7, 0x10000000 ;  /* 0x1000000000077882 */ /* 0x000fe20000000000 */
[----:B------:R-:W-:Y:S01]  /*4ea0*/  @!P1 R2UR UR5, R6 ;  /* 0x00000000060592ca */ /* 0x000fe200000e0000 */
[----:B--2---:R-:W-:Y:S01]  /*4eb0*/  @!P1 IMAD.X R0, RZ, RZ, R17, P0 ;  /* 0x000000ffff009224 */ /* 0x004fe200000e0611 */
[----:B------:R-:W-:Y:S01]  /*4ec0*/  @!UP0 UIADD3 UR10, UPT, UPT, UR18, 0x40, URZ ;  /* 0x00000040120a8890 */ /* 0x000fe2000fffe0ff */
[----:B------:R-:W-:Y:S01]  /*4ed0*/  ISETP.NE.AND P0, PT, R14, 0x2, PT ;  /* 0x000000020e00780c */ /* 0x000fe20003f05270 */
[----:B------:R-:W-:Y:S01]  /*4ee0*/  @!UP0 UIADD3 UR8, UPT, UPT, UR21, 0x1200, URZ ;  /* 0x0000120015088890 */ /* 0x000fe2000fffe0ff */
[----:B------:R-:W-:Y:S01]  /*4ef0*/  LOP3.LUT R15, R15, 0x1, RZ, 0x3c, !PT ;  /* 0x000000010f0f7812 */ /* 0x000fe200078e3cff */
[----:B------:R-:W-:Y:S01]  /*4f00*/  @!UP0 UIADD3 UR9, UPT, UPT, UR21, 0x88, URZ ;  /* 0x0000008815098890 */ /* 0x000fe2000fffe0ff */
[----:B------:R-:W-:Y:S01]  /*4f10*/  @!P1 R2UR UR4, R0 ;  /* 0x00000000000492ca */ /* 0x000fe200000e0000 */
[----:B------:R-:W-:Y:S01]  /*4f20*/  VOTEU.ALL UP0, P1 ;  /* 0x0000000000ff7886 */ /* 0x000fe20000800000 */
[----:B------:R-:W-:Y:S01]  /*4f30*/  UMOV UR11, UR19 ;  /* 0x00000013000b7c82 */ /* 0x000fe20008000000 */
[----:B------:R-:W-:Y:S01]  /*4f40*/  UMOV UR12, UR36 ;  /* 0x00000024000c7c82 */ /* 0x000fe20008000000 */
[----:B------:R-:W-:Y:S01]  /*4f50*/  SEL R0, RZ, 0x1, P0 ;  /* 0x00000001ff007807 */ /* 0x000fe20000000000 */
[----:B------:R-:W-:Y:S01]  /*4f60*/  UIADD3 UR20, UPT, UPT, UR13, UR62, URZ ;  /* 0x0000003e0d147290 */ /* 0x000fe2000fffe0ff */
[----:B------:R-:W-:Y:S01]  /*4f70*/  IMAD.U32 R8, RZ, RZ, UR5 ;  /* 0x00000005ff087e24 */ /* 0x000fe2000f8e00ff */
[----:B------:R-:W-:Y:S01]  /*4f80*/  SEL R14, R14, RZ, P0 ;  /* 0x000000ff0e0e7207 */ /* 0x000fe20000000000 */
[----:B------:R-:W-:Y:S01]  /*4f90*/  UIADD3 UR16, UPT, UPT, UR14, UR59, URZ ;  /* 0x0000003b0e107290 */ /* 0x000fe2000fffe0ff */
[----:B------:R-:W-:Y:S01]  /*4fa0*/  LOP3.LUT R13, R13, R0, RZ, 0x3c, !PT ;  /* 0x000000000d0d7212 */ /* 0x000fe200078e3cff */
[----:B------:R-:W-:Y:S01]  /*4fb0*/  UPLOP3.LUT UP3, UPT, UPT, UPT, UPT, 0x80, 0x8 ;  /* 0x000000000008789c */ /* 0x000fe20003f6f070 */
[----:B------:R-:W-:Y:S02]  /*4fc0*/  UMOV UR36, UR26 ;  /* 0x0000001a00247c82 */ /* 0x000fe40008000000 */
[----:B------:R-:W-:Y:S01]  /*4fd0*/  IMAD.U32 R9, RZ, RZ, UR4 ;  /* 0x00000004ff097e24 */ /* 0x000fe2000f8e00ff */
[----:B------:R-:W-:Y:S04]  /*4fe0*/  @!P1 R2UR UR4, R8 ;  /* 0x00000000080492ca */ /* 0x000fe800000e0000 */
[----:B------:R-:W-:Y:S11]  /*4ff0*/  @!P1 R2UR UR5, R9 ;  /* 0x00000000090592ca */ /* 0x000ff600000e0000 */
[----:B------:R-:W-:Y:S02]  /*5000*/  @!UPT UIADD3 URZ, UPT, UPT, URZ, URZ, URZ ;  /* 0x000000fffffff290 */ /* 0x000fe4000fffe0ff */
[----:B------:R2:W-:Y:S01]  /*5010*/  @!UP0 UTMALDG.3D [UR8], [UR4], desc[UR6] ;  /* 0x00000608040085b4 */ /* 0x0005e20008011000 */
[----:B------:R2:W-:Y:S01]  /*5020*/  @!P1 SYNCS.ARRIVE.TRANS64.RED.A0TR RZ, [UR21+0x88], R7 ;  /* 0x00008807ffff99a7 */ /* 0x0005e20008300415 */
[----:B------:R-:W-:Y:S01]  /*5030*/  SYNCS.ARRIVE.TRANS64.RED.A1T0 RZ, [UR33], RZ ;  /* 0x000000ffffff79a7 */ /* 0x000fe20008100421 */
[----:B------:R-:W-:Y:S05]  /*5040*/  BRA.U UP1, `(.L_x_88) ;  /* 0xfffffff5012c7547 */ /* 0x000fea000b83ffff */
[----:B------:R-:W-:-:S04]  /*5050*/  SHF.L.U32 R3, R15, 0x1f, RZ ;  /* 0x0000001f0f037819 */ /* 0x000fc800000006ff */
[----:B------:R-:W3:Y:S02]  /*5060*/  SYNCS.PHASECHK.TRANS64.TRYWAIT P0, [UR21+0x90], R3 ;  /* 0x00009003ff0075a7 */ /* 0x000ee40008001115 */
[----:B---3--:R-:W-:Y:S05]  /*5070*/  @!P0 BRA `(.L_x_89) ;  /* 0x00000034008c8947 */ /* 0x008fea0003800000 */
.L_x_159:
[----:B---3--:R-:W-:-:S07]  /*5080*/  MOV R0, UR21 ;  /* 0x0000001500007c02 */ /* 0x008fce0008000f00 */
.L_x_90:
[----:B---3--:R-:W-:-:S04]  /*5090*/  SHF.L.U32 R3, R15, 0x1f, RZ ;  /* 0x0000001f0f037819 */ /* 0x008fc800000006ff */
[----:B------:R3:W4:Y:S03]  /*50a0*/  SYNCS.PHASECHK.TRANS64.TRYWAIT P0, [R0+URZ+0x98], R3 ;  /* 0x00009803000075a7 */ /* 0x00072600080011ff */
[----:B----4-:R-:W-:Y:S05]  /*50b0*/  @!P0 NANOSLEEP.SYNCS 0x989680 ;  /* 0x009896800000895d */ /* 0x010fea0003900000 */
[----:B------:R-:W4:Y:S02]  /*50c0*/  @!P0 SYNCS.PHASECHK.TRANS64 P0, [R0+URZ+0x98], R3 ;  /* 0x00009803000085a7 */ /* 0x000f2400080010ff */
[----:B-12-4-:R-:W-:Y:S05]  /*50d0*/  @P0 EXIT ;  /* 0x000000000000094d */ /* 0x016fea0003800000 */
[----:B------:R-:W-:Y:S05]  /*50e0*/  BRA `(.L_x_90) ;  /* 0xfffffffc00e87947 */ /* 0x000fea000383ffff */
.L_x_79:
[----:B------:R-:W-:-:S06]  /*50f0*/  UISETP.GE.AND UP0, UPT, UR17, 0x4, UPT ;  /* 0x000000041100788c */ /* 0x000fcc000bf06270 */
[----:B------:R-:W-:-:S13]  /*5100*/  PLOP3.LUT P0, PT, PT, PT, UP0, 0x80, 0x8 ;  /* 0x000000000008781c */ /* 0x000fda0003f0f008 */
[----:B-1----:R-:W-:Y:S05]  /*5110*/  @!P0 EXIT ;  /* 0x000000000000894d */ /* 0x002fea0003800000 */
[----:B------:R-:W1:Y:S08]  /*5120*/  S2UR UR4, SR_CgaCtaId ;  /* 0x00000000000479c3 */ /* 0x000e700000008800 */
[----:B------:R-:W-:Y:S01]  /*5130*/  BAR.SYNC.DEFER_BLOCKING 0x6, 0xa0 ;  /* 0x0182800000007b1d */ /* 0x000fe20000010000 */
[C---:B------:R-:W-:Y:S01]  /*5140*/  IMAD.SHL.U32 R7, R93.reuse, 0x40, RZ ;  /* 0x000000405d077824 */ /* 0x040fe200078e00ff */
[C---:B------:R-:W-:Y:S01]  /*5150*/  LOP3.LUT R95, R93.reuse, 0x60, RZ, 0xc0, !PT ;  /* 0x000000605d5f7812 */ /* 0x040fe200078ec0ff */
[----:B------:R-:W-:-:S02]  /*5160*/  IMAD.SHL.U32 R4, R93, 0x20, RZ ;  /* 0x000000205d047824 */ /* 0x000fc400078e00ff */
[----:B------:R-:W-:Y:S02]  /*5170*/  HFMA2 R36, -RZ, RZ, 0, 0 ;  /* 0x00000000ff247431 */ /* 0x000fe400000001ff */
[----:B------:R-:W-:Y:S01]  /*5180*/  IMAD.SHL.U32 R6, R93, 0x2, RZ ;  /* 0x000000025d067824 */ /* 0x000fe200078e00ff */
[----:B------:R-:W-:Y:S01]  /*5190*/  UMOV UR44, 0x400 ;  /* 0x00000400002c7882 */ /* 0x000fe20000000000 */
[----:B------:R-:W2:Y:S01]  /*51a0*/  LDC.64 R82, c[0x0][0x8b0] ;  /* 0x00022c00ff527b82 */ /* 0x000ea20000000a00 */
[----:B------:R-:W-:Y:S01]  /*51b0*/  LOP3.LUT R5, R7, 0x180, RZ, 0xc0, !PT ;  /* 0x0000018007057812 */ /* 0x000fe200078ec0ff */
[----:B------:R-:W-:Y:S01]  /*51c0*/  IMAD.U32 R37, R93, 0x10000, RZ ;  /* 0x000100005d257824 */ /* 0x000fe200078e00ff */
[----:B------:R-:W-:Y:S01]  /*51d0*/  LOP3.LUT R4, R4, 0xc00, RZ, 0xc0, !PT ;  /* 0x00000c0004047812 */ /* 0x000fe200078ec0ff */
[----:B------:R-:W-:Y:S01]  /*51e0*/  IMAD.MOV.U32 R92, RZ, RZ, RZ ;  /* 0x000000ffff5c7224 */ /* 0x000fe200078e00ff */
[----:B------:R-:W-:Y:S01]  /*51f0*/  LOP3.LUT R6, R5, 0x20, R6, 0xf8, !PT ;  /* 0x0000002005067812 */ /* 0x000fe200078ef806 */
[----:B------:R-:W-:Y:S01]  /*5200*/  IMAD.SHL.U32 R5, R93, 0x8, RZ ;  /* 0x000000085d057824 */ /* 0x000fe200078e00ff */
[----:B------:R-:W-:Y:S01]  /*5210*/  LOP3.LUT R4, R4, 0x40, R7, 0xf8, !PT ;  /* 0x0000004004047812 */ /* 0x000fe200078ef807 */
[----:B------:R-:W3:Y:S01]  /*5220*/  LDC.64 R80, c[0x0][0x8a8] ;  /* 0x00022a00ff507b82 */ /* 0x000ee20000000a00 */
[----:B------:R-:W-:Y:S01]  /*5230*/  LOP3.LUT R37, R37, 0x600000, RZ, 0xc0, !PT ;  /* 0x0060000025257812 */ /* 0x000fe200078ec0ff */
[----:B------:R-:W-:Y:S01]  /*5240*/  IMAD.MOV.U32 R87, RZ, RZ, RZ ;  /* 0x000000ffff577224 */ /* 0x000fe200078e00ff */
[----:B------:R-:W-:-:S02]  /*5250*/  LOP3.LUT R5, R6, 0x30, R5, 0x78, !PT ;  /* 0x0000003006057812 */ /* 0x000fc400078e7805 */
[----:B------:R-:W-:Y:S02]  /*5260*/  CS2R R90, SRZ ;  /* 0x00000000005a7805 */ /* 0x000fe4000001ff00 */
[----:B------:R-:W-:Y:S01]  /*5270*/  LOP3.LUT R4, R4, 0x200, R7, 0xf8, !PT ;  /* 0x0000020004047812 */ /* 0x000fe200078ef807 */
[----:B------:R-:W-:Y:S01]  /*5280*/  IMAD.MOV.U32 R89, RZ, RZ, RZ ;  /* 0x000000ffff597224 */ /* 0x000fe200078e00ff */
[----:B------:R-:W-:Y:S01]  /*5290*/  LOP3.LUT R93, R93, 0x2, RZ, 0xc0, !PT ;  /* 0x000000025d5d7812 */ /* 0x000fe200078ec0ff */
[----:B-1----:R-:W-:Y:S01]  /*52a0*/  ULEA UR44, UR4, UR44, 0x18 ;  /* 0x0000002c042c7291 */ /* 0x002fe2000f8ec0ff */
[----:B------:R-:W-:Y:S01]  /*52b0*/  LOP3.LUT R71, R4, R5, RZ, 0xfc, !PT ;  /* 0x0000000504477212 */ /* 0x000fe200078efcff */
[----:B------:R-:W1:Y:S01]  /*52c0*/  LDCU UR57, c[0x0][0x370] ;  /* 0x00006e00ff3977ac */ /* 0x000e620008000800 */
[----:B------:R-:W-:Y:S01]  /*52d0*/  IADD3 R88, PT, PT, -R93, RZ, RZ ;  /* 0x000000ff5d587210 */ /* 0x000fe20007ffe1ff */
[----:B------:R-:W-:Y:S01]  /*52e0*/  UIADD3 UR4, UPT, UPT, UR44, 0x2200, URZ ;  /* 0x000022002c047890 */ /* 0x000fe2000fffe0ff */
[----:B------:R-:W4:Y:S04]  /*52f0*/  LDCU UR43, c[0x0][0xb0c] ;  /* 0x00016180ff2b77ac */ /* 0x000f280008000800 */
[----:B------:R-:W1:Y:S01]  /*5300*/  LDS R0, [UR44+0x160] ;  /* 0x0001602cff007984 */ /* 0x000e620008000800 */
[----:B------:R-:W-:Y:S01]  /*5310*/  IMAD.U32 R94, RZ, RZ, UR4 ;  /* 0x00000004ff5e7e24 */ /* 0x000fe2000f8e00ff */
[----:B------:R-:W1:Y:S01]  /*5320*/  LDCU UR39, c[0x0][0xb30] ;  /* 0x00016600ff2777ac */ /* 0x000e620008000800 */
[----:B------:R-:W1:Y:S01]  /*5330*/  LDCU.64 UR46, c[0x0][0x888] ;  /* 0x00011100ff2e77ac */ /* 0x000e620008000a00 */
[----:B------:R-:W1:Y:S01]  /*5340*/  LDCU.64 UR40, c[0x0][0xb28] ;  /* 0x00016500ff2877ac */ /* 0x000e620008000a00 */
[----:B------:R-:W1:Y:S01]  /*5350*/  LDCU.64 UR60, c[0x0][0x890] ;  /* 0x00011200ff3c77ac */ /* 0x000e620008000a00 */
[----:B------:R-:W1:Y:S01]  /*5360*/  LDCU.128 UR52, c[0x0][0xb10] ;  /* 0x00016200ff3477ac */ /* 0x000e620008000c00 */
[----:B------:R-:W1:Y:S01]  /*5370*/  LDCU UR56, c[0x0][0x374] ;  /* 0x00006e80ff3877ac */ /* 0x000e620008000800 */
[----:B------:R-:W-:Y:S01]  /*5380*/  UIADD3 UR63, UPT, UPT, UR44, 0x200, URZ ;  /* 0x000002002c3f7890 */ /* 0x000fe2000fffe0ff */
[----:B-1234-:R-:W-:-:S11]  /*5390*/  IMAD.IADD R37, R0, 0x1, R37 ;  /* 0x0000000100257824 */ /* 0x01efd600078e0225 */
.L_x_116:
[----:B------:R-:W-:Y:S02]  /*53a0*/  LEA R3, R87, UR44, 0x3 ;  /* 0x0000002c57037c11 */ /* 0x000fe4000f8e18ff */
[----:B------:R-:W-:Y:S02]  /*53b0*/  SHF.L.U32 R0, R91, 0x1f, RZ ;  /* 0x0000001f5b007819 */ /* 0x000fe400000006ff */
[----:B------:R-:W-:Y:S02]  /*53c0*/  LEA R5, R87, UR44, 0x4 ;  /* 0x0000002c57057c11 */ /* 0x000fe4000f8e20ff */
[----:B-1----:R-:W1:Y:S02]  /*53d0*/  SYNCS.PHASECHK.TRANS64.TRYWAIT P0, [R3+URZ+0xb0], R0 ;  /* 0x0000b000030075a7 */ /* 0x002e6400080011ff */
[----:B-1----:R-:W-:Y:S05]  /*53e0*/  @!P0 BRA `(.L_x_91) ;  /* 0x0000003000c88947 */ /* 0x002fea0003800000 */
.L_x_160:
        /* <DEDUP_REMOVED lines=11> */
[----:B------:R-:W-:Y:S01]  /*54a0*/  PLOP3.LUT P0, PT, PT, PT, UP1, 0x80, 0x8 ;  /* 0x000000000008781c */ /* 0x000fe20003f0f018 */
[----:B------:R-:W-:Y:S11]  /*54b0*/  UP2UR UR45, UPR, URZ, 0x2 ;  /* 0x00000002ff2d7883 */ /* 0x000ff60008000000 */
[----:B------:R-:W-:Y:S01]  /*54c0*/  @!UPT UIADD3 URZ, UPT, UPT, URZ, URZ, URZ ;  /* 0x000000fffffff290 */ /* 0x000fe2000fffe0ff */
[----:B-1----:R-:W-:Y:S02]  /*54d0*/  @P0 SHF.R.U32.HI R0, RZ, 0x10, R5 ;  /* 0x00000010ff000819 */ /* 0x002fe40000011605 */
        /* <DEDUP_REMOVED lines=12> */
[----:B------:R-:W2:Y:S01]  /*55a0*/  LDCU UR12, c[0x0][0xb20] ;  /* 0x00016400ff0c77ac */ /* 0x000ea20008000800 */
[----:B------:R-:W-:Y:S02]  /*55b0*/  UIMAD.WIDE.U32 UR4, UR56, UR55, URZ ;  /* 0x00000037380472a5 */ /* 0x000fe4000f8e00ff */
[----:B------:R-:W-:Y:S02]  /*55c0*/  UIMAD.WIDE.U32 UR6, UR57, UR52, URZ ;  /* 0x00000034390672a5 */ /* 0x000fe4000f8e00ff */
[----:B------:R-:W-:Y:S02]  /*55d0*/  UISETP.NE.AND UP0, UPT, UR54, 0x1, UPT ;  /* 0x000000013600788c */ /* 0x000fe4000bf05270 */
[----:B------:R-:W-:Y:S02]  /*55e0*/  UIMAD.WIDE.U32 UR8, UR37, UR55, URZ ;  /* 0x00000037250872a5 */ /* 0x000fe4000f8e00ff */
[----:B------:R-:W-:Y:S02]  /*55f0*/  UIMAD.WIDE.U32 UR10, UR38, UR52, URZ ;  /* 0x00000034260a72a5 */ /* 0x000fe4000f8e00ff */
[----:B------:R-:W-:Y:S02]  /*5600*/  UISETP.NE.AND UP1, UPT, UR43, 0x1, UPT ;  /* 0x000000012b00788c */ /* 0x000fe4000bf25270 */
[----:B------:R-:W-:Y:S01]  /*5610*/  UISETP.NE.AND UP2, UPT, UR42, 0x1, UPT ;  /* 0x000000012a00788c */ /* 0x000fe2000bf45270 */
[----:B------:R-:W-:Y:S02]  /*5620*/  UMOV UR4, UR5 ;  /* 0x0000000500047c82 */ /* 0x000fe40008000000 */
[----:B--2---:R-:W-:Y:S03]  /*5630*/  USHF.R.U32.HI UR5, URZ, UR12, UR4 ;  /* 0x0000000cff057299 */ /* 0x004fe60008011604 */
[----:B------:R-:W-:Y:S02]  /*5640*/  UMOV UR4, UR7 ;  /* 0x0000000700047c82 */ /* 0x000fe40008000000 */
[----:B------:R-:W-:Y:S02]  /*5650*/  USHF.R.U32.HI UR7, URZ, UR53, UR4 ;  /* 0x00000035ff077299 */ /* 0x000fe40008011604 */
[----:B------:R-:W-:Y:S02]  /*5660*/  USEL UR4, UR56, UR5, !UP0 ;  /* 0x0000000538047287 */ /* 0x000fe4000c000000 */
[----:B------:R-:W-:Y:S01]  /*5670*/  USEL UR7, UR57, UR7, !UP1 ;  /* 0x0000000739077287 */ /* 0x000fe2000c800000 */
[----:B------:R-:W-:Y:S01]  /*5680*/  UMOV UR5, UR9 ;  /* 0x0000000900057c82 */ /* 0x000fe20008000000 */
[----:B------:R-:W-:Y:S02]  /*5690*/  UIMAD.WIDE.U32 UR8, UR4, UR40, URZ ;  /* 0x00000028040872a5 */ /* 0x000fe4000f8e00ff */
[----:B------:R-:W-:Y:S03]  /*56a0*/  USHF.R.U32.HI UR6, URZ, UR12, UR5 ;  /* 0x0000000cff067299 */ /* 0x000fe60008011605 */
[----:B------:R-:W-:Y:S01]  /*56b0*/  UMOV UR5, UR11 ;  /* 0x0000000b00057c82 */ /* 0x000fe20008000000 */
[----:B------:R-:W-:Y:S02]  /*56c0*/  UIMAD.WIDE.U32 UR10, UR7, UR40, URZ ;  /* 0x00000028070a72a5 */ /* 0x000fe4000f8e00ff */
[----:B------:R-:W-:Y:S02]  /*56d0*/  USHF.R.U32.HI UR12, URZ, UR53, UR5 ;  /* 0x00000035ff0c7299 */ /* 0x000fe40008011605 */
[----:B------:R-:W-:Y:S01]  /*56e0*/  USEL UR6, UR37, UR6, !UP0 ;  /* 0x0000000625067287 */ /* 0x000fe2000c000000 */
[----:B------:R-:W-:Y:S02]  /*56f0*/  UMOV UR5, UR9 ;  /* 0x0000000900057c82 */ /* 0x000fe40008000000 */
[----:B------:R-:W-:Y:S01]  /*5700*/  UMOV UR10, UR11 ;  /* 0x0000000b000a7c82 */ /* 0x000fe20008000000 */
[----:B------:R-:W-:Y:S02]  /*5710*/  @UP2 USHF.R.U32.HI UR4, URZ, UR41, UR5 ;  /* 0x00000029ff042299 */ /* 0x000fe40008011605 */
[----:B------:R-:W-:Y:S02]  /*5720*/  @UP2 USHF.R.U32.HI UR7, URZ, UR41, UR10 ;  /* 0x00000029ff072299 */ /* 0x000fe4000801160a */
[----:B------:R-:W-:Y:S02]  /*5730*/  UIMAD UR4, UR42, UR4, URZ ;  /* 0x000000042a0472a4 */ /* 0x000fe4000f8e02ff */
[----:B------:R-:W-:Y:S02]  /*5740*/  UIMAD.WIDE.U32 UR10, UR6, UR40, URZ ;  /* 0x00000028060a72a5 */ /* 0x000fe4000f8e00ff */
[----:B------:R-:W-:Y:S02]  /*5750*/  USEL UR5, UR38, UR12, !UP1 ;  /* 0x0000000c26057287 */ /* 0x000fe4000c800000 */
[----:B------:R-:W-:Y:S02]  /*5760*/  UIMAD UR8, UR42, UR7, URZ ;  /* 0x000000072a0872a4 */ /* 0x000fe4000f8e02ff */
[----:B------:R-:W-:Y:S03]  /*5770*/  UISETP.GE.AND UP0, UPT, UR6, UR4, UPT ;  /* 0x000000040600728c */ /* 0x000fe6000bf06270 */
[----:B------:R-:W-:Y:S01]  /*5780*/  UMOV UR4, UR11 ;  /* 0x0000000b00047c82 */ /* 0x000fe20008000000 */
[----:B------:R-:W-:Y:S02]  /*5790*/  UISETP.GE.OR UP0, UPT, UR5, UR8, UP0 ;  /* 0x000000080500728c */ /* 0x000fe40008706670 */
[----:B------:R-:W-:Y:S02]  /*57a0*/  USHF.R.U32.HI UR4, URZ, UR41, UR4 ;  /* 0x00000029ff047299 */ /* 0x000fe40008011604 */
[----:B------:R-:W-:Y:S02]  /*57b0*/  UIMAD.WIDE.U32 UR8, UR5, UR40, URZ ;  /* 0x00000028050872a5 */ /* 0x000fe4000f8e00ff */
[----:B------:R-:W-:Y:S02]  /*57c0*/  USEL UR11, UR6, UR4, !UP2 ;  /* 0x00000004060b7287 */ /* 0x000fe4000d000000 */
[----:B------:R-:W-:Y:S02]  /*57d0*/  UIADD3 UR8, UPT, UPT, -UR5, URZ, URZ ;  /* 0x000000ff05087290 */ /* 0x000fe4000fffe1ff */
[----:B------:R-:W-:Y:S01]  /*57e0*/  UIADD3 UR10, UPT, UPT, -UR11, URZ, URZ ;  /* 0x000000ff0b0a7290 */ /* 0x000fe2000fffe1ff */
[----:B------:R-:W-:Y:S01]  /*57f0*/  @!UP0 UMOV UR4, UR9 ;  /* 0x0000000900048c82 */ /* 0x000fe20008000000 */
[----:B------:R-:W-:Y:S02]  /*5800*/  UIADD3 UR9, UPT, UPT, -UR6, URZ, URZ ;  /* 0x000000ff06097290 */ /* 0x000fe4000fffe1ff */
[----:B------:R-:W-:Y:S02]  /*5810*/  @!UP0 USHF.R.U32.HI UR4, URZ, UR41, UR4 ;  /* 0x00000029ff048299 */ /* 0x000fe40008011604 */
[----:B------:R-:W-:Y:S02]  /*5820*/  UIMAD UR10, UR42, UR10, UR6 ;  /* 0x0000000a2a0a72a4 */ /* 0x000fe4000f8e0206 */
[----:B------:R-:W-:Y:S04]  /*5830*/  @!UP0 USEL UR4, UR5, UR4, !UP2 ;  /* 0x0000000405048287 */ /* 0x000fe8000d000000 */
[----:B------:R-:W-:Y:S02]  /*5840*/  @!UP0 UIMAD UR10, UR7, UR10, UR4 ;  /* 0x0000000a070a82a4 */ /* 0x000fe4000f8e0204 */
[----:B------:R-:W-:Y:S02]  /*5850*/  @!UP0 UIADD3 UR11, UPT, UPT, UR11, -UR4, URZ ;  /* 0x800000040b0b8290 */ /* 0x000fe4000fffe0ff */
[----:B------:R-:W-:Y:S02]  /*5860*/  UIMAD UR7, UR43, UR8, UR38 ;  /* 0x000000082b0772a4 */ /* 0x000fe4000f8e0226 */
[----:B------:R-:W-:Y:S02]  /*5870*/  @!UP0 UIMAD UR6, UR11, UR42, UR5 ;  /* 0x0000002a0b0682a4 */ /* 0x000fe4000f8e0205 */
[----:B------:R-:W-:Y:S01]  /*5880*/  UIMAD UR4, UR54, UR9, UR37 ;  /* 0x00000009360472a4 */ /* 0x000fe2000f8e0225 */
[----:B------:R-:W-:Y:S02]  /*5890*/  @!UP0 UMOV UR5, UR10 ;  /* 0x0000000a00058c82 */ /* 0x000fe40008000000 */
[----:B------:R-:W-:Y:S02]  /*58a0*/  UIMAD UR38, UR5, UR43, UR7 ;  /* 0x0000002b052672a4 */ /* 0x000fe4000f8e0207 */
[----:B------:R-:W-:Y:S11]  /*58b0*/  UIMAD UR37, UR6, UR54, UR4 ;  /* 0x00000036062572a4 */ /* 0x000ff6000f8e0204 */
[----:B------:R-:W-:Y:S01]  /*58c0*/  @!UPT UIADD3 URZ, UPT, UPT, URZ, URZ, URZ ;  /* 0x000000fffffff290 */ /* 0x000fe2000fffe0ff */
.L_x_92:
[----:B------:R-:W-:Y:S01]  /*58d0*/  UISETP.NE.AND UP0, UPT, UR39, 0x1, UPT ;  /* 0x000000012700788c */ /* 0x000fe2000bf05270 */
[----:B------:R-:W-:Y:S01]  /*58e0*/  IADD3 R87, PT, PT, R87, 0x1, RZ ;  /* 0x0000000157577810 */ /* 0x000fe20007ffe0ff */
[----:B------:R-:W-:Y:S02]  /*58f0*/  USHF.L.U32 UR50, UR16, 0x6, URZ ;  /* 0x0000000610327899 */ /* 0x000fe400080006ff */
[----:B------:R-:W-:Y:S07]  /*5900*/  USHF.L.U32 UR49, UR20, 0x7, URZ ;  /* 0x0000000714317899 */ /* 0x000fee00080006ff */
[----:B------:R-:W2:Y:S01]  /*5910*/  @!UP0 LDCU.128 UR12, c[0x0][0xb10] ;  /* 0x00016200ff0c87ac */ /* 0x000ea20008000c00 */
[----:B------:R-:W3:Y:S01]  /*5920*/  @!UP0 LDCU UR5, c[0x0][0xb0c] ;  /* 0x00016180ff0587ac */ /* 0x000ee20008000800 */
[----:B------:R-:W4:Y:S01]  /*5930*/  @!UP0 LDCU UR10, c[0x0][0xb20] ;  /* 0x00016400ff0a87ac */ /* 0x000f220008000800 */
[----:B--2---:R-:W-:Y:S02]  /*5940*/  UIMAD.WIDE.U32 UR8, UR38, UR12, URZ ;  /* 0x0000000c260872a5 */ /* 0x004fe4000f8e00ff */
[----:B------:R-:W-:Y:S02]  /*5950*/  UIMAD.WIDE.U32 UR6, UR37, UR15, URZ ;  /* 0x0000000f250672a5 */ /* 0x000fe4000f8e00ff */
[----:B------:R-:W-:Y:S03]  /*5960*/  @!UP0 UISETP.NE.AND UP1, UPT, UR14, 0x1, UPT ;  /* 0x000000010e00888c */ /* 0x000fe6000bf25270 */
[----:B------:R-:W-:Y:S01]  /*5970*/  @!UP0 UMOV UR4, UR9 ;  /* 0x0000000900048c82 */ /* 0x000fe20008000000 */
[----:B---3--:R-:W-:Y:S02]  /*5980*/  @!UP0 UISETP.NE.AND UP2, UPT, UR5, 0x1, UPT ;  /* 0x000000010500888c */ /* 0x008fe4000bf45270 */
[----:B------:R-:W-:Y:S01]  /*5990*/  @!UP0 USHF.R.U32.HI UR4, URZ, UR13, UR4 ;  /* 0x0000000dff048299 */ /* 0x000fe20008011604 */
[----:B------:R-:W-:Y:S02]  /*59a0*/  @!UP0 UMOV UR6, UR7 ;  /* 0x0000000700068c82 */ /* 0x000fe40008000000 */
[----:B----4-:R-:W-:Y:S02]  /*59b0*/  @!UP0 USHF.R.U32.HI UR6, URZ, UR10, UR6 ;  /* 0x0000000aff068299 */ /* 0x010fe40008011606 */
[----:B------:R-:W-:Y:S02]  /*59c0*/  @!UP0 USEL UR7, UR38, UR4, !UP2 ;  /* 0x0000000426078287 */ /* 0x000fe4000d000000 */
[----:B------:R-:W-:Y:S04]  /*59d0*/  @!UP0 USEL UR6, UR37, UR6, !UP1 ;  /* 0x0000000625068287 */ /* 0x000fe8000c800000 */
[----:B------:R-:W-:Y:S02]  /*59e0*/  @!UP0 UIADD3 UR4, UPT, UPT, -UR7, UR6, URZ ;  /* 0x0000000607048290 */ /* 0x000fe4000fffe1ff */
[----:B------:R-:W-:Y:S02]  /*59f0*/  @!UP0 UIADD3 UR6, UPT, UPT, UR7, -UR6, URZ ;  /* 0x8000000607068290 */ /* 0x000fe4000fffe0ff */
[----:B------:R-:W-:Y:S02]  /*5a00*/  @!UP0 UIMAD UR38, UR4, UR5, UR38 ;  /* 0x00000005042682a4 */ /* 0x000fe4000f8e0226 */
[----:B------:R-:W-:Y:S02]  /*5a10*/  @!UP0 UIMAD UR37, UR6, UR14, UR37 ;  /* 0x0000000e062582a4 */ /* 0x000fe4000f8e0225 */
[----:B------:R-:W-:Y:S09]  /*5a20*/  ULOP3.LUT UP0, URZ, UR63, 0x1b0, URZ, 0xc0, !UPT ;  /* 0x000001b03fff7892 */ /* 0x000ff2000f80c0ff */
[----:B------:R-:W-:Y:S05]  /*5a30*/  BRA.U !UP0, `(.L_x_93) ;  /* 0x0000000108407547 */ /* 0x000fea000b800000 */
[----:B------:R-:W2:Y:S01]  /*5a40*/  LDCU.64 UR8, c[0x4][0x80] ;  /* 0x01001000ff0877ac */ /* 0x000ea20008000a00 */
[----:B------:R-:W-:Y:S01]  /*5a50*/  MOV R3, 0x0 ;  /* 0x0000000000037802 */ /* 0x000fe20000000f00 */
[----:B------:R-:W-:Y:S02]  /*5a60*/  HFMA2 R12, -RZ, RZ, 0, 5.9604644775390625e-08 ;  /* 0x00000001ff0c7431 */ /* 0x000fe400000001ff */
[----:B------:R-:W-:Y:S02]  /*5a70*/  IMAD.MOV.U32 R8, RZ, RZ, 0x70 ;  /* 0x00000070ff087424 */ /* 0x000fe400078e00ff */
[----:B------:R-:W-:Y:S01]  /*5a80*/  IMAD.MOV.U32 R13, RZ, RZ, RZ ;  /* 0x000000ffff0d7224 */ /* 0x000fe200078e00ff */
[----:B------:R-:W3:Y:S01]  /*5a90*/  LDCU.64 UR6, c[0x4][0x88] ;  /* 0x01001100ff0677ac */ /* 0x000ee20008000a00 */
[----:B------:R-:W4:Y:S01]  /*5aa0*/  LDC.64 R2, c[0x4][R3] ;  /* 0x0100000003027b82 */ /* 0x000f220000000a00 */
[----:B------:R-:W1:Y:S01]  /*5ab0*/  LDCU.64 UR4, c[0x4][0x8] ;  /* 0x01000100ff0477ac */ /* 0x000e620008000a00 */
[----:B--2---:R-:W-:Y:S01]  /*5ac0*/  MOV R5, UR9 ;  /* 0x0000000900057c02 */ /* 0x004fe20008000f00 */
[----:B------:R-:W-:Y:S01]  /*5ad0*/  IMAD.U32 R4, RZ, RZ, UR8 ;  /* 0x00000008ff047e24 */ /* 0x000fe2000f8e00ff */
[----:B---3--:R-:W-:Y:S01]  /*5ae0*/  MOV R7, UR7 ;  /* 0x0000000700077c02 */ /* 0x008fe20008000f00 */
[----:B------:R-:W-:Y:S01]  /*5af0*/  IMAD.U32 R6, RZ, RZ, UR6 ;  /* 0x00000006ff067e24 */ /* 0x000fe2000f8e00ff */
[----:B-1----:R-:W-:Y:S01]  /*5b00*/  MOV R11, UR5 ;  /* 0x00000005000b7c02 */ /* 0x002fe20008000f00 */
[----:B------:R-:W-:Y:S02]  /*5b10*/  IMAD.U32 R10, RZ, RZ, UR4 ;  /* 0x00000004ff0a7e24 */ /* 0x000fe4000f8e00ff */
[----:B------:R-:W-:Y:S07]  /*5b20*/  LEPC R20, `(.L_x_93) ;  /* 0x000000001014794e */ /* 0x000fee0000000000 */
[----:B----45:R-:W-:Y:S05]  /*5b30*/  CALL.ABS.NOINC R2 ;  /* 0x0000000002007343 */ /* 0x030fea0003c00000 */
.L_x_93:
[----:B------:R-:W-:Y:S01]  /*5b40*/  LOP3.LUT P0, RZ, R94, 0x1b0, RZ, 0xc0, !PT ;  /* 0x000001b05eff7812 */ /* 0x000fe2000780c0ff */
[----:B------:R-:W-:Y:S11]  /*5b50*/  BSSY.RECONVERGENT B6, `(.L_x_94) ;  /* 0x0000013000067945 */ /* 0x000ff60003800200 */
[----:B------:R-:W-:Y:S01]  /*5b60*/  @!UPT UIADD3 URZ, UPT, UPT, URZ, URZ, URZ ;  /* 0x000000fffffff290 */ /* 0x000fe2000fffe0ff */
[----:B------:R-:W-:Y:S05]  /*5b70*/  @!P0 BRA `(.L_x_95) ;  /* 0x0000000000408947 */ /* 0x000fea0003800000 */
        /* <DEDUP_REMOVED lines=16> */
.L_x_95:
[----:B------:R-:W-:Y:S05]  /*5c80*/  BSYNC.RECONVERGENT B6 ;  /* 0x0000000000067941 */ /* 0x000fea0003800200 */
.L_x_94:
[----:B------:R-:W-:Y:S01]  /*5c90*/  R2UR UR4, R86 ;  /* 0x00000000560472ca */ /* 0x000fe200000e0000 */
[----:B------:R-:W-:Y:S01]  /*5ca0*/  UISETP.NE.U32.AND UP0, UPT, UR60, URZ, UPT ;  /* 0x000000ff3c00728c */ /* 0x000fe2000bf05070 */
[----:B------:R-:W-:Y:S02]  /*5cb0*/  ISETP.NE.U32.AND P4, PT, R82, RZ, PT ;  /* 0x000000ff5200720c */ /* 0x000fe40003f85070 */
[----:B------:R-:W-:Y:S01]  /*5cc0*/  ISETP.NE.U32.AND P2, PT, RZ, UR46, PT ;  /* 0x0000002eff007c0c */ /* 0x000fe2000bf45070 */
[----:B------:R-:W-:Y:S01]  /*5cd0*/  UISETP.NE.AND.EX UP1, UPT, UR61, URZ, UPT, UP0 ;  /* 0x000000ff3d00728c */ /* 0x000fe2000bf25300 */
[----:B------:R-:W-:Y:S01]  /*5ce0*/  ISETP.NE.AND.EX P4, PT, R83, RZ, PT, P4 ;  /* 0x000000ff5300720c */ /* 0x000fe20003f85340 */
[----:B------:R-:W-:Y:S01]  /*5cf0*/  UPLOP3.LUT UP0, UPT, UPT, UPT, UPT, 0x40, 0x4 ;  /* 0x000000000004789c */ /* 0x000fe20003f0e870 */
[----:B------:R-:W-:Y:S05]  /*5d00*/  ISETP.NE.AND.EX P2, PT, RZ, UR47, PT, P2 ;  /* 0x0000002fff007c0c */ /* 0x000fea000bf45320 */
[----:B------:R-:W-:Y:S06]  /*5d10*/  UISETP.NE.AND UP2, UPT, UR4, URZ, UPT ;  /* 0x000000ff0400728c */ /* 0x000fec000bf45270 */
[----:B------:R-:W-:Y:S05]  /*5d20*/  PLOP3.LUT P1, PT, PT, PT, UP2, 0x80, 0x8 ;  /* 0x000000000008781c */ /* 0x000fea0003f2f028 */
[----:B------:R-:W-:Y:S06]  /*5d30*/  @UP2 UPLOP3.LUT UP0, UPT, UPT, UPT, UP1, 0x80, 0x8 ;  /* 0x000000000008289c */ /* 0x000fec0003f0f010 */
[----:B------:R-:W-:Y:S01]  /*5d40*/  PLOP3.LUT P0, PT, PT, PT, UP0, 0x80, 0x8 ;  /* 0x000000000008781c */ /* 0x000fe20003f0f008 */
[----:B------:R-:W-:Y:S01]  /*5d50*/  @!UPT UIADD3 URZ, UPT, UPT, URZ, URZ, URZ ;  /* 0x000000fffffff290 */ /* 0x000fe2000fffe0ff */
[----:B------:R-:W-:Y:S11]  /*5d60*/  BRA.U !UP1, `(.L_x_96) ;  /* 0x00000001093c7547 */ /* 0x000ff6000b800000 */
[----:B------:R-:W-:Y:S01]  /*5d70*/  UISETP.NE.U32.AND UP0, UPT, UR46, URZ, UPT ;  /* 0x000000ff2e00728c */ /* 0x000fe2000bf05070 */
[----:B-1----:R-:W-:Y:S01]  /*5d80*/  HFMA2 R0, -RZ, RZ, 0, 5.9604644775390625e-08 ;  /* 0x00000001ff007431 */ /* 0x002fe200000001ff */
[----:B------:R-:W1:Y:S01]  /*5d90*/  LDCU.64 UR8, c[0x0][0x358] ;  /* 0x00006b00ff0877ac */ /* 0x000e620008000a00 */
[----:B------:R-:W-:Y:S01]  /*5da0*/  IMAD.MOV.U32 R84, RZ, RZ, 0x1 ;  /* 0x00000001ff547424 */ /* 0x000fe200078e00ff */
[----:B------:R-:W-:Y:S06]  /*5db0*/  UISETP.NE.AND.EX UP0, UPT, UR47, URZ, UPT, UP0 ;  /* 0x000000ff2f00728c */ /* 0x000fec000bf05300 */
[----:B------:R-:W-:Y:S05]  /*5dc0*/  PLOP3.LUT P3, PT, PT, PT, UP0, 0x80, 0x8 ;  /* 0x000000000008781c */ /* 0x000fea0003f6f008 */
[----:B------:R-:W2:Y:S01]  /*5dd0*/  @UP0 LDCU.64 UR4, c[0x0][0x888] ;  /* 0x00011100ff0407ac */ /* 0x000ea20008000a00 */
[----:B------:R-:W-:Y:S07]  /*5de0*/  @UP0 UIMAD UR6, UR36, UR60, URZ ;  /* 0x0000003c240602a4 */ /* 0x000fee000f8e02ff */
[----:B------:R-:W-:Y:S01]  /*5df0*/  @!P3 PRMT R84, R0, 0x7610, R84 ;  /* 0x000076100054b816 */ /* 0x000fe20000000054 */
[----:B--2---:R-:W-:Y:S06]  /*5e00*/  @UP0 UIMAD.WIDE UR4, UR6, 0x4, UR4 ;  /* 0x00000004060408a5 */ /* 0x004fec000f8e0204 */
[----:B------:R-:W-:Y:S01]  /*5e10*/  IMAD.U32 R2, RZ, RZ, UR4 ;  /* 0x00000004ff027e24 */ /* 0x000fe2000f8e00ff */
[----:B------:R-:W-:Y:S04]  /*5e20*/  MOV R3, UR5 ;  /* 0x0000000500037c02 */ /* 0x000fe80008000f00 */
[----:B------:R-:W2:Y:S01]  /*5e30*/  @!UP0 LDCU UR4, c[0x0][0x880] ;  /* 0x00011000ff0487ac */ /* 0x000ea20008000800 */
[----:B-1---5:R3:W5:Y:S02]  /*5e40*/  @P3 LDG.E R41, desc[UR8][R2.64] ;  /* 0x0000000802293981 */ /* 0x022764000c1e1900 */
[----:B--23--:R-:W-:Y:S02]  /*5e50*/  @!P3 IMAD.U32 R41, RZ, RZ, UR4 ;  /* 0x00000004ff29be24 */ /* 0x00cfe4000f8e00ff */
.L_x_96:
[----:B------:R-:W-:Y:S05]  /*5e60*/  @!P4 BRA `(.L_x_97) ;  /* 0x000000000024c947 */ /* 0x000fea0003800000 */
[----:B------:R-:W-:Y:S01]  /*5e70*/  ISETP.NE.U32.AND P3, PT, R80, RZ, PT ;  /* 0x000000ff5000720c */ /* 0x000fe20003f65070 */
[----:B------:R-:W2:Y:S03]  /*5e80*/  LDCU.64 UR4, c[0x0][0x358] ;  /* 0x00006b00ff0477ac */ /* 0x000ea60008000a00 */
[----:B------:R-:W-:Y:S11]  /*5e90*/  ISETP.NE.AND.EX P3, PT, R81, RZ, PT, P3 ;  /* 0x000000ff5100720c */ /* 0x000ff60003f65330 */
[----:B------:R-:W-:Y:S02]  /*5ea0*/  @!UPT UIADD3 URZ, UPT, UPT, URZ, URZ, URZ ;  /* 0x000000fffffff290 */ /* 0x000fe4000fffe0ff */
[----:B------:R-:W3:Y:S01]  /*5eb0*/  @P3 LDC.64 R2, c[0x0][0x8a8] ;  /* 0x00022a00ff023b82 */ /* 0x000ee20000000a00 */
[----:B-1----:R-:W-:Y:S04]  /*5ec0*/  @P3 IMAD R0, R82, UR36, RZ ;  /* 0x0000002452003c24 */ /* 0x002fe8000f8e02ff */
[----:B---3--:R-:W-:Y:S05]  /*5ed0*/  @P3 IMAD.WIDE R2, R0, 0x4, R2 ;  /* 0x0000000400023825 */ /* 0x008fea00078e0202 */
[----:B--2--5:R2:W5:Y:S02]  /*5ee0*/  @P3 LDG.E R38, desc[UR4][R2.64] ;  /* 0x0000000402263981 */ /* 0x024564000c1e1900 */
[----:B--2---:R-:W3:Y:S02]  /*5ef0*/  @!P3 LDC R38, c[0x0][0x8a0] ;  /* 0x00022800ff26bb82 */ /* 0x004ee40000000800 */
.L_x_97:
[----:B-----5:R-:W-:Y:S01]  /*5f00*/  FSETP.NEU.AND P4, PT, R41, RZ, PT ;  /* 0x000000ff2900720b */ /* 0x020fe20003f8d000 */
[----:B------:R-:W-:Y:S01]  /*5f10*/  BSSY B1, `(.L_x_98) ;  /* 0x0000042000017945 */ /* 0x000fe20003800000 */
[----:B------:R-:W-:Y:S01]  /*5f20*/  SEL R5, RZ, 0xffffffff, P2 ;  /* 0xffffffffff057807 */ /* 0x000fe20001000000 */
[----:B------:R-:W-:Y:S01]  /*5f30*/  IMAD.MOV.U32 R102, RZ, RZ, 0x1 ;  /* 0x00000001ff667424 */ /* 0x000fe200078e00ff */
[----:B------:R-:W-:Y:S02]  /*5f40*/  LOP3.LUT P3, RZ, R84, 0xff, RZ, 0xc0, !PT ;  /* 0x000000ff54ff7812 */ /* 0x000fe4000786c0ff */
[----:B------:R-:W-:Y:S02]  /*5f50*/  CS2R R78, SRZ ;  /* 0x00000000004e7805 */ /* 0x000fe4000001ff00 */
[----:B------:R-:W-:Y:S02]  /*5f60*/  @P1 SEL R4, RZ, 0xffffffff, P4 ;  /* 0xffffffffff041807 */ /* 0x000fe40002000000 */
[----:B------:R-:W-:Y:S02]  /*5f70*/  CS2R R76, SRZ ;  /* 0x00000000004c7805 */ /* 0x000fe4000001ff00 */
[----:B------:R-:W-:Y:S02]  /*5f80*/  LEA R2, R90, UR44, 0x3 ;  /* 0x0000002c5a027c11 */ /* 0x000fe4000f8e18ff */
[----:B------:R-:W-:Y:S02]  /*5f90*/  CS2R R74, SRZ ;  /* 0x00000000004a7805 */ /* 0x000fe4000001ff00 */
[----:B------:R-:W-:Y:S02]  /*5fa0*/  @P0 SEL R4, R5, R4, !P3 ;  /* 0x0000000405040207 */ /* 0x000fe40005800000 */
[----:B------:R-:W-:Y:S02]  /*5fb0*/  CS2R R72, SRZ ;  /* 0x0000000000487805 */ /* 0x000fe4000001ff00 */
[----:B------:R-:W-:Y:S02]  /*5fc0*/  LEA R100, R36, UR44, 0x3 ;  /* 0x0000002c24647c11 */ /* 0x000fe4000f8e18ff */
[----:B------:R-:W-:Y:S02]  /*5fd0*/  @P1 LOP3.LUT R4, R4, 0x1, RZ, 0xc0, !PT ;  /* 0x0000000104041812 */ /* 0x000fe400078ec0ff */
[----:B------:R-:W-:Y:S02]  /*5fe0*/  SHF.L.U32 R3, R92, 0x1f, RZ ;  /* 0x0000001f5c037819 */ /* 0x000fe400000006ff */
[----:B------:R-:W-:Y:S02]  /*5ff0*/  ISETP.NE.U32.OR P6, PT, R4, 0x1, !P1 ;  /* 0x000000010400780c */ /* 0x000fe40004fc5470 */
[----:B------:R-:W-:Y:S02]  /*6000*/  PLOP3.LUT P2, PT, PT, PT, UP1, 0x80, 0x8 ;  /* 0x000000000008781c */ /* 0x000fe40003f4f018 */
[C---:B------:R-:W-:Y:S02]  /*6010*/  LEA.HI R39, R36.reuse, R36, RZ, 0x1 ;  /* 0x0000002424277211 */ /* 0x040fe400078f08ff */
[----:B------:R-:W-:Y:S02]  /*6020*/  SEL R4, RZ, 0xffffffff, P4 ;  /* 0xffffffffff047807 */ /* 0x000fe40002000000 */
[----:B------:R-:W-:Y:S01]  /*6030*/  P2R R96, PR, RZ, 0x40 ;  /* 0x00000040ff607803 */ /* 0x000fe20000000000 */
[C---:B-1----:R-:W-:Y:S01]  /*6040*/  IMAD.SHL.U32 R0, R39.reuse, 0x40, RZ ;  /* 0x0000004027007824 */ /* 0x042fe200078e00ff */
[----:B------:R-:W-:Y:S03]  /*6050*/  LOP3.LUT R39, R39, 0xffe, RZ, 0xc0, !PT ;  /* 0x00000ffe27277812 */ /* 0x000fe600078ec0ff */
[----:B------:R-:W-:Y:S02]  /*6060*/  @P6 SHF.L.U32 R7, R89, 0x1f, RZ ;  /* 0x0000001f59076819 */ /* 0x000fe400000006ff */
[----:B------:R-:W-:Y:S01]  /*6070*/  @P2 SEL R4, R5, R4, !P3 ;  /* 0x0000000405042207 */ /* 0x000fe20005800000 */
[----:B------:R-:W-:Y:S01]  /*6080*/  IMAD.IADD R39, R36, 0x1, -R39 ;  /* 0x0000000124277824 */ /* 0x000fe200078e0a27 */
[----:B------:R-:W1:Y:S01]  /*6090*/  @P6 SYNCS.PHASECHK.TRANS64.TRYWAIT P1, [R2+URZ+0x80], R7 ;  /* 0x00008007020065a7 */ /* 0x000e6200080211ff */
[----:B------:R-:W-:Y:S02]  /*60a0*/  LOP3.LUT R0, R0, 0xffffff80, RZ, 0xc0, !PT ;  /* 0xffffff8000007812 */ /* 0x000fe400078ec0ff */
[----:B------:R-:W-:Y:S03]  /*60b0*/  LOP3.LUT R4, R4, 0x1, RZ, 0xc0, !PT ;  /* 0x0000000104047812 */ /* 0x000fe600078ec0ff */
[----:B------:R-:W-:Y:S01]  /*60c0*/  IMAD.IADD R0, R37, 0x1, R0 ;  /* 0x0000000125007824 */ /* 0x000fe200078e0200 */
[----:B------:R-:W-:Y:S03]  /*60d0*/  ISETP.NE.U32.AND P5, PT, R4, 0x1, PT ;  /* 0x000000010400780c */ /* 0x000fe60003fa5070 */
[----:B------:R-:W-:Y:S01]  /*60e0*/  IMAD R39, R39, 0x100000, R0 ;  /* 0x0010000027277824 */ /* 0x000fe200078e0200 */
[----:B------:R-:W-:Y:S01]  /*60f0*/  P2R R103, PR, RZ, 0x20 ;  /* 0x00000020ff677803 */ /* 0x000fe20000000000 */
[----:B------:R2:W4:Y:S01]  /*6100*/  SYNCS.PHASECHK.TRANS64.TRYWAIT P0, [R100+URZ+0xd0], R3 ;  /* 0x0000d003640075a7 */ /* 0x00052200080011ff */
[----:B-1----:R-:W-:Y:S01]  /*6110*/  @P6 SEL R102, RZ, 0x1, !P1 ;  /* 0x00000001ff666807 */ /* 0x002fe20004800000 */
[----:B--2---:R-:W-:Y:S06]  /*6120*/  @!P6 BRA `(.L_x_99) ;  /* 0x000000000080e947 */ /* 0x004fec0003800000 */
[----:B------:R-:W-:Y:S01]  /*6130*/  @P5 IMAD R6, R90, 0x1000, R71 ;  /* 0x000010005a065824 */ /* 0x000fe200078e0247 */
[----:B------:R-:W1:Y:S01]  /*6140*/  S2R R0, SR_CgaCtaId ;  /* 0x0000000000007919 */ /* 0x000e620000008800 */
[----:B------:R-:W-:Y:S01]  /*6150*/  ISETP.NE.AND P1, PT, R102, RZ, PT ;  /* 0x000000ff6600720c */ /* 0x000fe20003f25270 */
[----:B------:R-:W-:Y:S01]  /*6160*/  BSSY B0, `(.L_x_100) ;  /* 0x000000b000007945 */ /* 0x000fe20003800000 */
[----:B------:R-:W-:Y:S01]  /*6170*/  @P5 VIADD R4, R6, UR44 ;  /* 0x0000002c06045c36 */ /* 0x000fe20008000000 */
[----:B------:R-:W-:Y:S02]  /*6180*/  CS2R R74, SRZ ;  /* 0x00000000004a7805 */ /* 0x000fe4000001ff00 */
[----:B------:R-:W-:Y:S02]  /*6190*/  CS2R R72, SRZ ;  /* 0x0000000000487805 */ /* 0x000fe4000001ff00 */
[----:B------:R-:W-:Y:S01]  /*61a0*/  CS2R R78, SRZ ;  /* 0x00000000004e7805 */ /* 0x000fe2000001ff00 */
[----:B------:R-:W-:Y:S01]  /*61b0*/  @P5 IMAD R4, R93, -0x10, R4 ;  /* 0xfffffff05d045824 */ /* 0x000fe200078e0204 */
[----:B------:R-:W-:Y:S04]  /*61c0*/  CS2R R76, SRZ ;  /* 0x00000000004c7805 */ /* 0x000fe8000001ff00 */
[----:B------:R-:W-:Y:S05]  /*61d0*/  @P1 BRA `(.L_x_101) ;  /* 0x00000000000c1947 */ /* 0x000fea0003800000 */
[----:B------:R-:W-:Y:S04]  /*61e0*/  SHF.L.U32 R5, R89, 0x1f, RZ ;  /* 0x0000001f59057819 */ /* 0x000fe800000006ff */
[----:B------:R-:W2:Y:S02]  /*61f0*/  SYNCS.PHASECHK.TRANS64.TRYWAIT P1, [R2+URZ+0x80], R5 ;  /* 0x00008005020075a7 */ /* 0x000ea400080211ff */
[----:B--2---:R-:W-:Y:S05]  /*6200*/  @!P1 BRA `(.L_x_102) ;  /* 0x0000002400549947 */ /* 0x004fea0003800000 */
.L_x_101:
[----:B------:R-:W-:Y:S05]  /*6210*/  BSYNC B0 ;  /* 0x0000000000007941 */ /* 0x000fea0003800000 */
.L_x_100:
[----:B------:R-:W-:Y:S01]  /*6220*/  ISETP.NE.AND P1, PT, R103, RZ, PT ;  /* 0x000000ff6700720c */ /* 0x000fe20003f25270 */
[----:B--2---:R-:W-:Y:S02]  /*6230*/  VIADD R5, R2, 0x90 ;  /* 0x0000009002057836 */ /* 0x004fe40000000000 */
[----:B------:R-:W-:Y:S03]  /*6240*/  VIADD R90, R90, 0x1 ;  /* 0x000000015a5a7836 */ /* 0x000fe60000000000 */
[----:B-1----:R-:W-:Y:S07]  /*6250*/  PRMT R0, R0, 0x654, R5 ;  /* 0x0000065400007816 */ /* 0x002fee0000000005 */
[----:B------:R1:W2:Y:S04]  /*6260*/  @P1 LDS.128 R72, [R6+UR44+0x200] ;  /* 0x0002002c06481984 */ /* 0x0002a80008000c00 */
[----:B------:R1:W1:Y:S01]  /*6270*/  @P1 LDS.128 R76, [R4+0x210] ;  /* 0x00021000044c1984 */ /* 0x0002620000000c00 */
[C---:B------:R-:W-:Y:S01]  /*6280*/  ISETP.NE.AND P1, PT, R90.reuse, 0x2, PT ;  /* 0x000000025a00780c */ /* 0x040fe20003f25270 */
[----:B------:R-:W-:Y:S01]  /*6290*/  @!PT LDS RZ, [RZ] ;  /* 0x00000000fffff984 */ /* 0x000fe20000000800 */
[----:B------:R-:W-:Y:S01]  /*62a0*/  @!PT LDS RZ, [RZ] ;  /* 0x00000000fffff984 */ /* 0x000fe20000000800 */
[----:B------:R-:W-:Y:S01]  /*62b0*/  @!PT LDS RZ, [RZ] ;  /* 0x00000000fffff984 */ /* 0x000fe20000000800 */
[----:B------:R-:W-:Y:S01]  /*62c0*/  @!PT LDS RZ, [RZ] ;  /* 0x00000000fffff984 */ /* 0x000fe20000000800 */
[----:B------:R5:W-:Y:S06]  /*62d0*/  MEMBAR.ALL.CTA ;  /* 0x0000000000007992 */ /* 0x000bec0000008000 */
[----:B-----5:R-:W5:Y:S01]  /*62e0*/  FENCE.VIEW.ASYNC.S ;  /* 0x00000000000073c6 */ /* 0x020f620000000000 */
[----:B------:R-:W-:Y:S01]  /*62f0*/  SEL R90, R90, RZ, P1 ;  /* 0x000000ff5a5a7207 */ /* 0x000fe20000800000 */
[----:B-----5:R5:W-:Y:S02]  /*6300*/  SYNCS.ARRIVE.TRANS64.RED.A1T0 RZ, [R0+URZ], RZ ;  /* 0x000000ff00ff79a7 */ /* 0x020be400081004ff */
[----:B-----5:R-:W-:Y:S04]  /*6310*/  SEL R0, RZ, 0x1, P1 ;  /* 0x00000001ff007807 */ /* 0x020fe80000800000 */
[----:B--2---:R-:W-:Y:S02]  /*6320*/  LOP3.LUT R89, R89, R0, RZ, 0x3c, !PT ;  /* 0x0000000059597212 */ /* 0x004fe400078e3cff */
.L_x_99:
[----:B------:R-:W-:Y:S05]  /*6330*/  BSYNC B1 ;  /* 0x0000000000017941 */ /* 0x000fea0003800000 */
.L_x_98:
[----:B------:R-:W-:Y:S04]  /*6340*/  SHF.R.U32.HI R0, RZ, 0x15, R39 ;  /* 0x00000015ff007819 */ /* 0x000fe80000011627 */
[----:B------:R-:W-:Y:S01]  /*6350*/  LOP3.LUT P1, RZ, R0, 0x3, R85, 0x48, !PT ;  /* 0x0000000300ff7812 */ /* 0x000fe20007824855 */
[----:B------:R-:W-:Y:S01]  /*6360*/  @!UPT UIADD3 URZ, UPT, UPT, URZ, URZ, URZ ;  /* 0x000000fffffff290 */ /* 0x000fe2000fffe0ff */
[----:B----4-:R-:W-:Y:S11]  /*6370*/  @P0 BRA `(.L_x_103) ;  /* 0x0000000000080947 */ /* 0x010ff60003800000 */
[----:B------:R-:W2:Y:S02]  /*6380*/  SYNCS.PHASECHK.TRANS64.TRYWAIT P0, [R100+URZ+0xd0], R3 ;  /* 0x0000d003640075a7 */ /* 0x000ea400080011ff */
[----:B--2---:R-:W-:Y:S05]  /*6390*/  @!P0 BRA `(.L_x_104) ;  /* 0x0000002400048947 */ /* 0x004fea0003800000 */
.L_x_103:
[----:B------:R-:W-:Y:S05]  /*63a0*/  @!P1 BRA `(.L_x_105) ;  /* 0x0000000000409947 */ /* 0x000fea0003800000 */
[----:B------:R-:W4:Y:S01]  /*63b0*/  LDCU.64 UR8, c[0x4][0x70] ;  /* 0x01000e00ff0877ac */ /* 0x000f220008000a00 */
[----:B--2---:R-:W-:Y:S01]  /*63c0*/  MOV R3, 0x0 ;  /* 0x0000000000037802 */ /* 0x004fe20000000f00 */
[----:B------:R-:W-:Y:S02]  /*63d0*/  HFMA2 R12, -RZ, RZ, 0, 5.9604644775390625e-08 ;  /* 0x00000001ff0c7431 */ /* 0x000fe400000001ff */
[----:B------:R-:W-:Y:S02]  /*63e0*/  IMAD.MOV.U32 R8, RZ, RZ, 0x192 ;  /* 0x00000192ff087424 */ /* 0x000fe400078e00ff */
[----:B------:R-:W-:Y:S01]  /*63f0*/  IMAD.MOV.U32 R13, RZ, RZ, RZ ;  /* 0x000000ffff0d7224 */ /* 0x000fe200078e00ff */
[----:B------:R-:W2:Y:S01]  /*6400*/  LDCU.64 UR6, c[0x4][0x78] ;  /* 0x01000f00ff0677ac */ /* 0x000ea20008000a00 */
[----:B------:R-:W3:Y:S01]  /*6410*/  LDC.64 R2, c[0x4][R3] ;  /* 0x0100000003027b82 */ /* 0x000ee20000000a00 */
[----:B------:R-:W5:Y:S01]  /*6420*/  LDCU.64 UR4, c[0x4][0x10] ;  /* 0x01000200ff0477ac */ /* 0x000f620008000a00 */
[----:B----4-:R-:W-:Y:S01]  /*6430*/  MOV R5, UR9 ;  /* 0x0000000900057c02 */ /* 0x010fe20008000f00 */
[----:B-1----:R-:W-:Y:S01]  /*6440*/  IMAD.U32 R4, RZ, RZ, UR8 ;  /* 0x00000008ff047e24 */ /* 0x002fe2000f8e00ff */
[----:B--2---:R-:W-:Y:S01]  /*6450*/  MOV R7, UR7 ;  /* 0x0000000700077c02 */ /* 0x004fe20008000f00 */
[----:B------:R-:W-:Y:S01]  /*6460*/  IMAD.U32 R6, RZ, RZ, UR6 ;  /* 0x00000006ff067e24 */ /* 0x000fe2000f8e00ff */
[----:B-----5:R-:W-:Y:S01]  /*6470*/  MOV R11, UR5 ;  /* 0x00000005000b7c02 */ /* 0x020fe20008000f00 */
[----:B------:R-:W-:Y:S02]  /*6480*/  IMAD.U32 R10, RZ, RZ, UR4 ;  /* 0x00000004ff0a7e24 */ /* 0x000fe4000f8e00ff */
[----:B------:R-:W-:Y:S07]  /*6490*/  LEPC R20, `(.L_x_105) ;  /* 0x000000001014794e */ /* 0x000fee0000000000 */
[----:B---3--:R-:W-:Y:S05]  /*64a0*/  CALL.ABS.NOINC R2 ;  /* 0x0000000002007343 */ /* 0x008fea0003c00000 */
.L_x_105:
[-C--:B------:R-:W-:Y:S01]  /*64b0*/  F2FP.F16.E4M3.UNPACK_B R42, R72.reuse ;  /* 0x00000048ff2a723e */ /* 0x080fe200020006ff */
[----:B------:R-:W-:Y:S05]  /*64c0*/  WARPSYNC.ALL ;  /* 0x0000000000007948 */ /* 0x000fea0003800000 */
[----:B------:R-:W-:Y:S01]  /*64d0*/  R2UR UR4, R39 ;  /* 0x00000000270472ca */ /* 0x000fe200000e0000 */
[--C-:B------:R-:W-:Y:S01]  /*64e0*/  HADD2.F32 R40, -RZ, R42.reuse.H0_H0 ;  /* 0x2000002aff287230 */ /* 0x100fe20000004100 */
[----:B------:R-:W-:Y:S01]  /*64f0*/  F2FP.F16.E4M3.UNPACK_B R43, R72.H1 ;  /* 0x00000048ff2b723e */ /* 0x000fe200030006ff */
[----:B------:R-:W-:Y:S01]  /*6500*/  HADD2.F32 R42, -RZ, R42.H1_H1 ;  /* 0x3000002aff2a7230 */ /* 0x000fe20000004100 */
[-C--:B------:R-:W-:Y:S01]  /*6510*/  F2FP.F16.E4M3.UNPACK_B R45, R73.reuse ;  /* 0x00000049ff2d723e */ /* 0x080fe200020006ff */
[----:B------:R-:W-:Y:S01]  /*6520*/  BSSY.RECONVERGENT B0, `(.L_x_106) ;  /* 0x0000099000007945 */ /* 0x000fe20003800200 */
[----:B------:R-:W-:Y:S01]  /*6530*/  F2FP.F16.E4M3.UNPACK_B R47, R73.H1 ;  /* 0x00000049ff2f723e */ /* 0x000fe200030006ff */
[--C-:B------:R-:W-:Y:S01]  /*6540*/  HADD2.F32 R44, -RZ, R43.reuse.H0_H0 ;  /* 0x2000002bff2c7230 */ /* 0x100fe20000004100 */
[-C--:B------:R-:W-:Y:S01]  /*6550*/  F2FP.F16.E4M3.UNPACK_B R49, R74.reuse ;  /* 0x0000004aff31723e */ /* 0x080fe200020006ff */
[----:B------:R-:W-:Y:S01]  /*6560*/  HADD2.F32 R46, -RZ, R43.H1_H1 ;  /* 0x3000002bff2e7230 */ /* 0x000fe20000004100 */
[----:B------:R-:W-:Y:S01]  /*6570*/  F2FP.F16.E4M3.UNPACK_B R51, R74.H1 ;  /* 0x0000004aff33723e */ /* 0x000fe200030006ff */
[--C-:B------:R-:W-:Y:S01]  /*6580*/  HADD2.F32 R43, -RZ, R45.reuse.H0_H0 ;  /* 0x2000002dff2b7230 */ /* 0x100fe20000004100 */
[-C--:B------:R-:W-:Y:S01]  /*6590*/  F2FP.F16.E4M3.UNPACK_B R53, R75.reuse ;  /* 0x0000004bff35723e */ /* 0x080fe200020006ff */
[----:B-1----:R-:W-:Y:S01]  /*65a0*/  LDTM.16dp32bit_t0_t15.x32 R4, tmem[UR4] ;  /* 0x00000004000479ee */ /* 0x002fe20008a80000 */
[----:B------:R-:W3:Y:S01]  /*65b0*/  LDTM.16dp32bit_t16_t31.x32 R4, tmem[UR4+0x20] ;  /* 0x00002004000479ee */ /* 0x000ee20008aa0000 */
[----:B------:R-:W-:Y:S01]  /*65c0*/  ISETP.NE.AND P6, PT, R96, RZ, PT ;  /* 0x000000ff6000720c */ /* 0x000fe20003fc5270 */
[----:B------:R-:W-:Y:S01]  /*65d0*/  HADD2.F32 R48, -RZ, R45.H1_H1 ;  /* 0x3000002dff307230 */ /* 0x000fe20000004100 */
[----:B------:R-:W-:Y:S01]  /*65e0*/  IADD3 R109, PT, PT, R71, UR44, RZ ;  /* 0x0000002c476d7c10 */ /* 0x000fe2000fffe0ff */
[----:B------:R-:W-:Y:S01]  /*65f0*/  HADD2.F32 R52, -RZ, R49.H1_H1 ;  /* 0x30000031ff347230 */ /* 0x000fe20000004100 */
[----:B------:R-:W-:Y:S01]  /*6600*/  SHF.L.U32 R108, R88, 0x4, RZ ;  /* 0x00000004586c7819 */ /* 0x000fe200000006ff */
[----:B------:R-:W-:Y:S01]  /*6610*/  HADD2.F32 R56, -RZ, R53.H1_H1 ;  /* 0x30000035ff387230 */ /* 0x000fe20000004100 */
[----:B------:R-:W-:Y:S01]  /*6620*/  F2FP.F16.E4M3.UNPACK_B R55, R75.H1 ;  /* 0x0000004bff37723e */ /* 0x000fe200030006ff */
[--C-:B------:R-:W-:Y:S01]  /*6630*/  HADD2.F32 R45, -RZ, R47.reuse.H0_H0 ;  /* 0x2000002fff2d7230 */ /* 0x100fe20000004100 */
[----:B------:R-:W-:Y:S01]  /*6640*/  IADD3 R101, PT, PT, R109, R108, RZ ;  /* 0x0000006c6d657210 */ /* 0x000fe20007ffe0ff */
[----:B------:R-:W-:Y:S01]  /*6650*/  HADD2.F32 R50, -RZ, R47.H1_H1 ;  /* 0x3000002fff327230 */ /* 0x000fe20000004100 */
[-C--:B------:R-:W-:Y:S01]  /*6660*/  F2FP.F16.E4M3.UNPACK_B R57, R76.reuse ;  /* 0x0000004cff39723e */ /* 0x080fe200020006ff */
[----:B------:R-:W-:Y:S01]  /*6670*/  HADD2.F32 R47, -RZ, R49.H0_H0 ;  /* 0x20000031ff2f7230 */ /* 0x000fe20000004100 */
[----:B------:R-:W-:Y:S01]  /*6680*/  F2FP.F16.E4M3.UNPACK_B R59, R76.H1 ;  /* 0x0000004cff3b723e */ /* 0x000fe200030006ff */
[----:B------:R-:W-:Y:S01]  /*6690*/  HADD2.F32 R49, -RZ, R51.H0_H0 ;  /* 0x20000033ff317230 */ /* 0x000fe20000004100 */
[-C--:B------:R-:W-:Y:S01]  /*66a0*/  F2FP.F16.E4M3.UNPACK_B R61, R77.reuse ;  /* 0x0000004dff3d723e */ /* 0x080fe200020006ff */
[----:B------:R-:W-:Y:S01]  /*66b0*/  HADD2.F32 R60, -RZ, R57.H1_H1 ;  /* 0x30000039ff3c7230 */ /* 0x000fe20000004100 */
[----:B------:R-:W-:Y:S01]  /*66c0*/  F2FP.F16.E4M3.UNPACK_B R63, R77.H1 ;  /* 0x0000004dff3f723e */ /* 0x000fe200030006ff */
[----:B------:R-:W-:Y:S01]  /*66d0*/  HADD2.F32 R54, -RZ, R51.H1_H1 ;  /* 0x30000033ff367230 */ /* 0x000fe20000004100 */
[-C--:B------:R-:W-:Y:S01]  /*66e0*/  F2FP.F16.E4M3.UNPACK_B R65, R78.reuse ;  /* 0x0000004eff41723e */ /* 0x080fe200020006ff */
[----:B------:R-:W-:Y:S01]  /*66f0*/  HADD2.F32 R51, -RZ, R53.H0_H0 ;  /* 0x20000035ff337230 */ /* 0x000fe20000004100 */
[----:B------:R-:W-:Y:S01]  /*6700*/  F2FP.F16.E4M3.UNPACK_B R67, R78.H1 ;  /* 0x0000004eff43723e */ /* 0x000fe200030006ff */
[----:B------:R-:W-:Y:S01]  /*6710*/  HADD2.F32 R64, -RZ, R61.H1_H1 ;  /* 0x3000003dff407230 */ /* 0x000fe20000004100 */
[----:B------:R-:W-:Y:S01]  /*6720*/  ISETP.NE.AND P0, PT, R95, RZ, PT ;  /* 0x000000ff5f00720c */ /* 0x000fe20003f05270 */
[C---:B---3--:R-:W-:Y:S01]  /*6730*/  FMUL R0, R38.reuse, R4 ;  /* 0x0000000426007220 */ /* 0x048fe20000400000 */
[C---:B------:R-:W-:Y:S01]  /*6740*/  FMUL R2, R38.reuse, R5 ;  /* 0x0000000526027220 */ /* 0x040fe20000400000 */
[C---:B------:R-:W-:Y:S01]  /*6750*/  FMUL R4, R38.reuse, R8 ;  /* 0x0000000826047220 */ /* 0x040fe20000400000 */
[C---:B------:R-:W-:Y:S01]  /*6760*/  FMUL R5, R38.reuse, R9 ;  /* 0x0000000926057220 */ /* 0x040fe20000400000 */
[C---:B------:R-:W-:Y:S01]  /*6770*/  FFMA R0, R41.reuse, R40, R0 ;  /* 0x0000002829007223 */ /* 0x040fe20000000000 */
[C---:B------:R-:W-:Y:S01]  /*6780*/  FFMA R2, R41.reuse, R42, R2 ;  /* 0x0000002a29027223 */ /* 0x040fe20000000002 */
[C---:B------:R-:W-:Y:S01]  /*6790*/  FMUL R8, R38.reuse, R12 ;  /* 0x0000000c26087220 */ /* 0x040fe20000400000 */
[C---:B------:R-:W-:Y:S01]  /*67a0*/  FMUL R9, R38.reuse, R13 ;  /* 0x0000000d26097220 */ /* 0x040fe20000400000 */
[C---:B------:R-:W-:Y:S01]  /*67b0*/  FMUL R12, R38.reuse, R16 ;  /* 0x00000010260c7220 */ /* 0x040fe20000400000 */
[C---:B------:R-:W-:Y:S01]  /*67c0*/  FMUL R13, R38.reuse, R17 ;  /* 0x00000011260d7220 */ /* 0x040fe20000400000 */
[C---:B------:R-:W-:Y:S01]  /*67d0*/  FMUL R16, R38.reuse, R20 ;  /* 0x0000001426107220 */ /* 0x040fe20000400000 */
[C---:B------:R-:W-:Y:S01]  /*67e0*/  FMUL R17, R38.reuse, R21 ;  /* 0x0000001526117220 */ /* 0x040fe20000400000 */
[C---:B------:R-:W-:Y:S01]  /*67f0*/  FMUL R20, R38.reuse, R24 ;  /* 0x0000001826147220 */ /* 0x040fe20000400000 */
[C---:B------:R-:W-:Y:S01]  /*6800*/  FMUL R21, R38.reuse, R25 ;  /* 0x0000001926157220 */ /* 0x040fe20000400000 */
[----:B------:R-:W-:Y:S02]  /*6810*/  HADD2.F32 R68, -RZ, R65.H1_H1 ;  /* 0x30000041ff447230 */ /* 0x000fe40000004100 */
[C---:B------:R-:W-:Y:S01]  /*6820*/  FMUL R24, R38.reuse, R28 ;  /* 0x0000001c26187220 */ /* 0x040fe20000400000 */
[C---:B------:R-:W-:Y:S01]  /*6830*/  FMUL R25, R38.reuse, R29 ;  /* 0x0000001d26197220 */ /* 0x040fe20000400000 */
[C---:B------:R-:W-:Y:S01]  /*6840*/  FMUL R28, R38.reuse, R32 ;  /* 0x00000020261c7220 */ /* 0x040fe20000400000 */
[C---:B------:R-:W-:Y:S01]  /*6850*/  FMUL R29, R38.reuse, R33 ;  /* 0x00000021261d7220 */ /* 0x040fe20000400000 */
[C---:B--2---:R-:W-:Y:S01]  /*6860*/  FMUL R3, R38.reuse, R6 ;  /* 0x0000000626037220 */ /* 0x044fe20000400000 */
[C---:B------:R-:W-:Y:S01]  /*6870*/  FMUL R7, R38.reuse, R7 ;  /* 0x0000000726077220 */ /* 0x040fe20000400000 */
[C---:B------:R-:W-:Y:S01]  /*6880*/  FMUL R6, R38.reuse, R10 ;  /* 0x0000000a26067220 */ /* 0x040fe20000400000 */
[C---:B------:R-:W-:Y:S01]  /*6890*/  FMUL R11, R38.reuse, R11 ;  /* 0x0000000b260b7220 */ /* 0x040fe20000400000 */
[C---:B------:R-:W-:Y:S01]  /*68a0*/  FFMA R3, R41.reuse, R44, R3 ;  /* 0x0000002c29037223 */ /* 0x040fe20000000003 */
[C---:B------:R-:W-:Y:S01]  /*68b0*/  FFMA R7, R41.reuse, R46, R7 ;  /* 0x0000002e29077223 */ /* 0x040fe20000000007 */
[C---:B------:R-:W-:Y:S01]  /*68c0*/  FFMA R4, R41.reuse, R43, R4 ;  /* 0x0000002b29047223 */ /* 0x040fe20000000004 */
[----:B------:R-:W-:Y:S01]  /*68d0*/  F2FP.F16.E4M3.UNPACK_B R40, R79 ;  /* 0x0000004fff28723e */ /* 0x000fe200020006ff */
[C---:B------:R-:W-:Y:S01]  /*68e0*/  FFMA R5, R41.reuse, R48, R5 ;  /* 0x0000003029057223 */ /* 0x040fe20000000005 */
[C---:B------:R-:W-:Y:S01]  /*68f0*/  FFMA R6, R41.reuse, R45, R6 ;  /* 0x0000002d29067223 */ /* 0x040fe20000000006 */
[----:B------:R-:W-:Y:S01]  /*6900*/  F2FP.F16.E4M3.UNPACK_B R42, R79.H1 ;  /* 0x0000004fff2a723e */ /* 0x000fe200030006ff */
[C---:B------:R-:W-:Y:S01]  /*6910*/  FFMA R11, R41.reuse, R50, R11 ;  /* 0x00000032290b7223 */ /* 0x040fe2000000000b */
[----:B------:R-:W-:Y:S01]  /*6920*/  FFMA R8, R41, R47, R8 ;  /* 0x0000002f29087223 */ /* 0x000fe20000000008 */
[----:B------:R-:W-:Y:S01]  /*6930*/  F2FP.SATFINITE.E4M3.F32.PACK_AB_MERGE_C R97, R7, R3, RZ ;  /* 0x000000030761723e */ /* 0x000fe200048070ff */
[C---:B------:R-:W-:Y:S01]  /*6940*/  FFMA R9, R41.reuse, R52, R9 ;  /* 0x0000003429097223 */ /* 0x040fe20000000009 */
[----:B------:R-:W-:Y:S01]  /*6950*/  FMUL R10, R38, R14 ;  /* 0x0000000e260a7220 */ /* 0x000fe20000400000 */
[----:B------:R-:W-:Y:S01]  /*6960*/  LEA R109, R90, UR44, 0x3 ;  /* 0x0000002c5a6d7c11 */ /* 0x000fe2000f8e18ff */
[----:B------:R-:W-:Y:S01]  /*6970*/  FMUL R15, R38, R15 ;  /* 0x0000000f260f7220 */ /* 0x000fe20000400000 */
[--C-:B------:R-:W-:Y:S01]  /*6980*/  HADD2.F32 R53, -RZ, R55.reuse.H0_H0 ;  /* 0x20000037ff357230 */ /* 0x100fe20000004100 */
[----:B------:R-:W-:Y:S01]  /*6990*/  F2FP.SATFINITE.E4M3.F32.PACK_AB_MERGE_C R96, R2, R0, R97 ;  /* 0x000000000260723e */ /* 0x000fe20004807061 */
[----:B------:R-:W-:Y:S01]  /*69a0*/  FFMA R10, R41, R49, R10 ;  /* 0x00000031290a7223 */ /* 0x000fe2000000000a */
[----:B------:R-:W-:Y:S01]  /*69b0*/  F2FP.SATFINITE.E4M3.F32.PACK_AB_MERGE_C R97, R11, R6, RZ ;  /* 0x000000060b61723e */ /* 0x000fe200048070ff */
[C---:B------:R-:W-:Y:S01]  /*69c0*/  FFMA R15, R41.reuse, R54, R15 ;  /* 0x00000036290f7223 */ /* 0x040fe2000000000f */
[C---:B------:R-:W-:Y:S01]  /*69d0*/  FFMA R12, R41.reuse, R51, R12 ;  /* 0x00000033290c7223 */ /* 0x040fe2000000000c */
[----:B------:R-:W-:Y:S01]  /*69e0*/  FFMA R13, R41, R56, R13 ;  /* 0x00000038290d7223 */ /* 0x000fe2000000000d */
[----:B------:R-:W-:Y:S01]  /*69f0*/  F2FP.SATFINITE.E4M3.F32.PACK_AB_MERGE_C R97, R5, R4, R97 ;  /* 0x000000040561723e */ /* 0x000fe20004807061 */
[----:B------:R-:W-:Y:S01]  /*6a00*/  HADD2.F32 R58, -RZ, R55.H1_H1 ;  /* 0x30000037ff3a7230 */ /* 0x000fe20000004100 */
[----:B------:R-:W-:Y:S01]  /*6a10*/  F2FP.SATFINITE.E4M3.F32.PACK_AB_MERGE_C R98, R15, R10, RZ ;  /* 0x0000000a0f62723e */ /* 0x000fe200048070ff */
[----:B------:R-:W-:Y:S02]  /*6a20*/  HADD2.F32 R55, -RZ, R57.H0_H0 ;  /* 0x20000039ff377230 */ /* 0x000fe40000004100 */
[C---:B------:R-:W-:Y:S01]  /*6a30*/  FMUL R14, R38.reuse, R18 ;  /* 0x00000012260e7220 */ /* 0x040fe20000400000 */
[C---:B------:R-:W-:Y:S01]  /*6a40*/  FMUL R19, R38.reuse, R19 ;  /* 0x0000001326137220 */ /* 0x040fe20000400000 */
[--C-:B------:R-:W-:Y:S02]  /*6a50*/  HADD2.F32 R57, -RZ, R59.reuse.H0_H0 ;  /* 0x2000003bff397230 */ /* 0x100fe40000004100 */
[C---:B------:R-:W-:Y:S01]  /*6a60*/  FMUL R18, R38.reuse, R22 ;  /* 0x0000001626127220 */ /* 0x040fe20000400000 */
[C---:B------:R-:W-:Y:S01]  /*6a70*/  FFMA R14, R41.reuse, R53, R14 ;  /* 0x00000035290e7223 */ /* 0x040fe2000000000e */
[----:B------:R-:W-:Y:S02]  /*6a80*/  HADD2.F32 R62, -RZ, R59.H1_H1 ;  /* 0x3000003bff3e7230 */ /* 0x000fe40000004100 */
[C---:B------:R-:W-:Y:S01]  /*6a90*/  FFMA R19, R41.reuse, R58, R19 ;  /* 0x0000003a29137223 */ /* 0x040fe20000000013 */
[----:B------:R-:W-:Y:S02]  /*6aa0*/  HADD2.F32 R59, -RZ, R61.H0_H0 ;  /* 0x2000003dff3b7230 */ /* 0x000fe40000004100 */
[C---:B------:R-:W-:Y:S01]  /*6ab0*/  FMUL R23, R38.reuse, R23 ;  /* 0x0000001726177220 */ /* 0x040fe20000400000 */
[C---:B------:R-:W-:Y:S01]  /*6ac0*/  FFMA R16, R41.reuse, R55, R16 ;  /* 0x0000003729107223 */ /* 0x040fe20000000010 */
[C---:B------:R-:W-:Y:S01]  /*6ad0*/  FFMA R17, R41.reuse, R60, R17 ;  /* 0x0000003c29117223 */ /* 0x040fe20000000011 */
[--C-:B------:R-:W-:Y:S02]  /*6ae0*/  HADD2.F32 R61, -RZ, R63.reuse.H0_H0 ;  /* 0x2000003fff3d7230 */ /* 0x100fe40000004100 */
[C---:B------:R-:W-:Y:S01]  /*6af0*/  FFMA R18, R41.reuse, R57, R18 ;  /* 0x0000003929127223 */ /* 0x040fe20000000012 */
[----:B------:R-:W-:Y:S02]  /*6b00*/  HADD2.F32 R66, -RZ, R63.H1_H1 ;  /* 0x3000003fff427230 */ /* 0x000fe40000004100 */
[C---:B------:R-:W-:Y:S01]  /*6b10*/  FMUL R22, R38.reuse, R26 ;  /* 0x0000001a26167220 */ /* 0x040fe20000400000 */
[----:B------:R-:W-:Y:S02]  /*6b20*/  HADD2.F32 R63, -RZ, R65.H0_H0 ;  /* 0x20000041ff3f7230 */ /* 0x000fe40000004100 */
[C---:B------:R-:W-:Y:S01]  /*6b30*/  FFMA R23, R41.reuse, R62, R23 ;  /* 0x0000003e29177223 */ /* 0x040fe20000000017 */
[C---:B------:R-:W-:Y:S01]  /*6b40*/  FMUL R27, R38.reuse, R27 ;  /* 0x0000001b261b7220 */ /* 0x040fe20000400000 */
[C---:B------:R-:W-:Y:S01]  /*6b50*/  FFMA R20, R41.reuse, R59, R20 ;  /* 0x0000003b29147223 */ /* 0x040fe20000000014 */
[C---:B------:R-:W-:Y:S01]  /*6b60*/  FFMA R21, R41.reuse, R64, R21 ;  /* 0x0000004029157223 */ /* 0x040fe20000000015 */
[--C-:B------:R-:W-:Y:S02]  /*6b70*/  HADD2.F32 R65, -RZ, R67.reuse.H0_H0 ;  /* 0x20000043ff417230 */ /* 0x100fe40000004100 */
[C---:B------:R-:W-:Y:S01]  /*6b80*/  FFMA R22, R41.reuse, R61, R22 ;  /* 0x0000003d29167223 */ /* 0x040fe20000000016 */
[----:B------:R-:W-:Y:S02]  /*6b90*/  HADD2.F32 R70, -RZ, R67.H1_H1 ;  /* 0x30000043ff467230 */ /* 0x000fe40000004100 */
[C---:B------:R-:W-:Y:S01]  /*6ba0*/  FMUL R26, R38.reuse, R30 ;  /* 0x0000001e261a7220 */ /* 0x040fe20000400000 */
[--C-:B------:R-:W-:Y:S02]  /*6bb0*/  HADD2.F32 R67, -RZ, R40.reuse.H0_H0 ;  /* 0x20000028ff437230 */ /* 0x100fe40000004100 */
[C---:B------:R-:W-:Y:S01]  /*6bc0*/  FFMA R27, R41.reuse, R66, R27 ;  /* 0x00000042291b7223 */ /* 0x040fe2000000001b */
[C---:B------:R-:W-:Y:S01]  /*6bd0*/  FMUL R31, R38.reuse, R31 ;  /* 0x0000001f261f7220 */ /* 0x040fe20000400000 */
[C---:B------:R-:W-:Y:S01]  /*6be0*/  FFMA R24, R41.reuse, R63, R24 ;  /* 0x0000003f29187223 */ /* 0x040fe20000000018 */
[----:B------:R-:W-:Y:S02]  /*6bf0*/  HADD2.F32 R40, -RZ, R40.H1_H1 ;  /* 0x30000028ff287230 */ /* 0x000fe40000004100 */
[C---:B------:R-:W-:Y:S01]  /*6c00*/  FFMA R25, R41.reuse, R68, R25 ;  /* 0x0000004429197223 */ /* 0x040fe20000000019 */
[--C-:B------:R-:W-:Y:S02]  /*6c10*/  HADD2.F32 R69, -RZ, R42.reuse.H0_H0 ;  /* 0x2000002aff457230 */ /* 0x100fe40000004100 */
[C---:B------:R-:W-:Y:S01]  /*6c20*/  FFMA R26, R41.reuse, R65, R26 ;  /* 0x00000041291a7223 */ /* 0x040fe2000000001a */
[----:B------:R-:W-:Y:S02]  /*6c30*/  HADD2.F32 R42, -RZ, R42.H1_H1 ;  /* 0x3000002aff2a7230 */ /* 0x000fe40000004100 */
[C---:B------:R-:W-:Y:S01]  /*6c40*/  FMUL R30, R38.reuse, R34 ;  /* 0x00000022261e7220 */ /* 0x040fe20000400000 */
[----:B------:R-:W-:Y:S01]  /*6c50*/  FFMA R31, R41, R70, R31 ;  /* 0x00000046291f7223 */ /* 0x000fe2000000001f */
[----:B------:R-:W-:Y:S01]  /*6c60*/  FMUL R35, R38, R35 ;  /* 0x0000002326237220 */ /* 0x000fe20000400000 */
[----:B------:R-:W-:Y:S01]  /*6c70*/  F2FP.SATFINITE.E4M3.F32.PACK_AB_MERGE_C R99, R19, R14, RZ ;  /* 0x0000000e1363723e */ /* 0x000fe200048070ff */
[C---:B------:R-:W-:Y:S01]  /*6c80*/  FFMA R28, R41.reuse, R67, R28 ;  /* 0x00000043291c7223 */ /* 0x040fe2000000001c */
[C---:B------:R-:W-:Y:S01]  /*6c90*/  FFMA R29, R41.reuse, R40, R29 ;  /* 0x00000028291d7223 */ /* 0x040fe2000000001d */
[C---:B------:R-:W-:Y:S01]  /*6ca0*/  FFMA R30, R41.reuse, R69, R30 ;  /* 0x00000045291e7223 */ /* 0x040fe2000000001e */
[----:B------:R-:W-:Y:S01]  /*6cb0*/  FFMA R35, R41, R42, R35 ;  /* 0x0000002a29237223 */ /* 0x000fe20000000023 */
[----:B------:R-:W-:Y:S02]  /*6cc0*/  F2FP.SATFINITE.E4M3.F32.PACK_AB_MERGE_C R98, R9, R8, R98 ;  /* 0x000000080962723e */ /* 0x000fe40004807062 */
[----:B------:R-:W-:Y:S02]  /*6cd0*/  F2FP.SATFINITE.E4M3.F32.PACK_AB_MERGE_C R99, R13, R12, R99 ;  /* 0x0000000c0d63723e */ /* 0x000fe40004807063 */
[----:B------:R-:W-:Y:S02]  /*6ce0*/  F2FP.SATFINITE.E4M3.F32.PACK_AB_MERGE_C R104, R23, R18, RZ ;  /* 0x000000121768723e */ /* 0x000fe400048070ff */
[----:B------:R-:W-:Y:S01]  /*6cf0*/  F2FP.SATFINITE.E4M3.F32.PACK_AB_MERGE_C R105, R27, R22, RZ ;  /* 0x000000161b69723e */ /* 0x000fe200048070ff */
[----:B------:R1:W-:Y:S01]  /*6d00*/  STS.128 [R71+UR44+0x2200], R96 ;  /* 0x0022006047007988 */ /* 0x0003e20008000c2c */
[----:B------:R-:W-:Y:S02]  /*6d10*/  F2FP.SATFINITE.E4M3.F32.PACK_AB_MERGE_C R110, R31, R26, RZ ;  /* 0x0000001a1f6e723e */ /* 0x000fe400048070ff */
[----:B------:R-:W-:Y:S02]  /*6d20*/  F2FP.SATFINITE.E4M3.F32.PACK_AB_MERGE_C R111, R35, R30, RZ ;  /* 0x0000001e236f723e */ /* 0x000fe400048070ff */
[----:B------:R-:W-:Y:S02]  /*6d30*/  F2FP.SATFINITE.E4M3.F32.PACK_AB_MERGE_C R104, R17, R16, R104 ;  /* 0x000000101168723e */ /* 0x000fe40004807068 */
[----:B------:R-:W-:Y:S02]  /*6d40*/  F2FP.SATFINITE.E4M3.F32.PACK_AB_MERGE_C R105, R21, R20, R105 ;  /* 0x000000141569723e */ /* 0x000fe40004807069 */
[----:B------:R-:W-:Y:S02]  /*6d50*/  F2FP.SATFINITE.E4M3.F32.PACK_AB_MERGE_C R106, R25, R24, R110 ;  /* 0x00000018196a723e */ /* 0x000fe4000480706e */
[----:B------:R-:W-:Y:S02]  /*6d60*/  F2FP.SATFINITE.E4M3.F32.PACK_AB_MERGE_C R107, R29, R28, R111 ;  /* 0x0000001c1d6b723e */ /* 0x000fe4000480706f */
[----:B------:R-:W-:Y:S03]  /*6d70*/  @P6 SHF.L.U32 R110, R89, 0x1f, RZ ;  /* 0x0000001f596e6819 */ /* 0x000fe600000006ff */
[----:B------:R1:W-:Y:S01]  /*6d80*/  STS.128 [R101+0x2210], R104 ;  /* 0x0022106865007388 */ /* 0x0003e20000000c00 */
[----:B------:R-:W-:Y:S01]  /*6d90*/  @!PT LDS RZ, [RZ] ;  /* 0x00000000fffff984 */ /* 0x000fe20000000800 */
[----:B------:R-:W-:Y:S01]  /*6da0*/  @!PT LDS RZ, [RZ] ;  /* 0x00000000fffff984 */ /* 0x000fe20000000800 */
[----:B------:R-:W-:Y:S01]  /*6db0*/  @!PT LDS RZ, [RZ] ;  /* 0x00000000fffff984 */ /* 0x000fe20000000800 */
[----:B------:R-:W-:Y:S01]  /*6dc0*/  @!PT LDS RZ, [RZ] ;  /* 0x00000000fffff984 */ /* 0x000fe20000000800 */
[----:B------:R2:W-:Y:S07]  /*6dd0*/  MEMBAR.ALL.CTA ;  /* 0x0000000000007992 */ /* 0x0005ee0000008000 */
[----:B--2---:R-:W2:Y:S02]  /*6de0*/  FENCE.VIEW.ASYNC.S ;  /* 0x00000000000073c6 */ /* 0x004ea40000000000 */
[----:B--2---:R-:W-:Y:S06]  /*6df0*/  BAR.SYNC.DEFER_BLOCKING 0x1, 0x80 ;  /* 0x0042000000007b1d */ /* 0x004fec0000010000 */
[----:B------:R-:W-:Y:S05]  /*6e00*/  @P0 BRA `(.L_x_107) ;  /* 0x0000000000280947 */ /* 0x000fea0003800000 */
[----:B------:R-:W2:Y:S01]  /*6e10*/  LDCU.64 UR6, c[0x0][0x348] ;  /* 0x00006900ff0677ac */ /* 0x000ea20008000a00 */
[----:B------:R-:W-:Y:S01]  /*6e20*/  UIADD3 UR4, UPT, UPT, UR44, 0x2200, URZ ;  /* 0x000022002c047890 */ /* 0x000fe2000fffe0ff */
[----:B------:R-:W-:Y:S05]  /*6e30*/  UMOV UR51, UR36 ;  /* 0x0000002400337c82 */ /* 0x000fea0008000000 */
[----:B------:R-:W-:Y:S04]  /*6e40*/  MOV R94, UR4 ;  /* 0x00000004005e7c02 */ /* 0x000fe80008000f00 */
[----:B------:R-:W-:Y:S01]  /*6e50*/  R2UR UR48, R94 ;  /* 0x000000005e3072ca */ /* 0x000fe200000e0000 */
[----:B--2---:R-:W-:Y:S04]  /*6e60*/  UIADD3 UR4, UP0, UPT, UR6, 0x680, URZ ;  /* 0x0000068006047890 */ /* 0x004fe8000ff1e0ff */
[----:B------:R-:W-:Y:S09]  /*6e70*/  UIADD3.X UR5, UPT, UPT, URZ, UR7, URZ, UP0, !UPT ;  /* 0x00000007ff057290 */ /* 0x000ff200087fe4ff */
[----:B------:R2:W-:Y:S01]  /*6e80*/  UTMASTG.3D [UR48], [UR4] ;  /* 0x00000030040073b5 */ /* 0x0005e20008010000 */
[----:B------:R0:W-:Y:S01]  /*6e90*/  UTMACMDFLUSH ;  /* 0x00000000000079b7 */ /* 0x0001e20000000000 */
[----:B--2---:R-:W-:Y:S04]  /*6ea0*/  DEPBAR.LE SB0, 0x1 ;  /* 0x000080400000791a */ /* 0x004fe80000000000 */
.L_x_107:
[----:B------:R-:W-:Y:S05]  /*6eb0*/  BSYNC.RECONVERGENT B0 ;  /* 0x0000000000007941 */ /* 0x000fea0003800200 */
.L_x_106:
[----:B------:R-:W-:Y:S06]  /*6ec0*/  BAR.SYNC.DEFER_BLOCKING 0x1, 0x80 ;  /* 0x0042000000007b1d */ /* 0x000fec0000010000 */
[----:B------:R-:W2:Y:S01]  /*6ed0*/  @P6 SYNCS.PHASECHK.TRANS64.TRYWAIT P0, [R109+URZ+0x80], R110 ;  /* 0x0000806e6d0065a7 */ /* 0x000ea200080011ff */
[----:B------:R-:W-:Y:S01]  /*6ee0*/  BSSY B1, `(.L_x_108) ;  /* 0x0000020000017945 */ /* 0x000fe20003800000 */
[----:B--2---:R-:W-:Y:S03]  /*6ef0*/  @P6 SEL R102, RZ, 0x1, !P0 ;  /* 0x00000001ff666807 */ /* 0x004fe60004000000 */
[----:B------:R-:W-:Y:S05]  /*6f00*/  @!P6 BRA `(.L_x_109) ;  /* 0x000000000074e947 */ /* 0x000fea0003800000 */
[----:B------:R-:W-:Y:S01]  /*6f10*/  ISETP.NE.AND P1, PT, R103, RZ, PT ;  /* 0x000000ff6700720c */ /* 0x000fe20003f25270 */
[----:B------:R-:W2:Y:S01]  /*6f20*/  S2R R0, SR_CgaCtaId ;  /* 0x0000000000007919 */ /* 0x000ea20000008800 */
[----:B------:R-:W-:Y:S01]  /*6f30*/  ISETP.NE.AND P0, PT, R102, RZ, PT ;  /* 0x000000ff6600720c */ /* 0x000fe20003f05270 */
[----:B------:R-:W-:Y:S10]  /*6f40*/  BSSY B0, `(.L_x_110) ;  /* 0x0000008000007945 */ /* 0x000ff40003800000 */
[----:B------:R-:W-:Y:S05]  /*6f50*/  @P1 IMAD R2, R90, 0x1000, R71 ;  /* 0x000010005a021824 */ /* 0x000fea00078e0247 */
[----:B------:R-:W-:Y:S05]  /*6f60*/  @P1 IADD3 R3, PT, PT, R2, UR44, RZ ;  /* 0x0000002c02031c10 */ /* 0x000fea000fffe0ff */
[----:B------:R-:W-:Y:S01]  /*6f70*/  @P1 IMAD.IADD R3, R3, 0x1, R108 ;  /* 0x0000000103031824 */ /* 0x000fe200078e026c */
[----:B------:R-:W-:Y:S06]  /*6f80*/  @P0 BRA `(.L_x_111) ;  /* 0x00000000000c0947 */ /* 0x000fec0003800000 */
[----:B------:R-:W-:Y:S04]  /*6f90*/  SHF.L.U32 R4, R89, 0x1f, RZ ;  /* 0x0000001f59047819 */ /* 0x000fe800000006ff */
[----:B------:R-:W3:Y:S02]  /*6fa0*/  SYNCS.PHASECHK.TRANS64.TRYWAIT P0, [R109+URZ+0x80], R4 ;  /* 0x000080046d0075a7 */ /* 0x000ee400080011ff */
[----:B---3--:R-:W-:Y:S05]  /*6fb0*/  @!P0 BRA `(.L_x_112) ;  /* 0x0000001800108947 */ /* 0x008fea0003800000 */
.L_x_111:
[----:B------:R-:W-:Y:S05]  /*6fc0*/  BSYNC B0 ;  /* 0x0000000000007941 */ /* 0x000fea0003800000 */
.L_x_110:
[----:B------:R-:W-:Y:S01]  /*6fd0*/  ISETP.NE.AND P0, PT, R103, RZ, PT ;  /* 0x000000ff6700720c */ /* 0x000fe20003f05270 */
[----:B---3--:R-:W-:Y:S02]  /*6fe0*/  VIADD R109, R109, 0x90 ;  /* 0x000000906d6d7836 */ /* 0x008fe40000000000 */
[----:B------:R-:W-:Y:S03]  /*6ff0*/  VIADD R90, R90, 0x1 ;  /* 0x000000015a5a7836 */ /* 0x000fe60000000000 */
[----:B--2---:R-:W-:Y:S07]  /*7000*/  PRMT R0, R0, 0x654, R109 ;  /* 0x0000065400007816 */ /* 0x004fee000000006d */
[----:B------:R2:W3:Y:S04]  /*7010*/  @P0 LDS.128 R72, [R2+UR44+0x200] ;  /* 0x0002002c02480984 */ /* 0x0004e80008000c00 */
[----:B------:R2:W4:Y:S01]  /*7020*/  @P0 LDS.128 R76, [R3+0x210] ;  /* 0x00021000034c0984 */ /* 0x0005220000000c00 */
        /* <DEDUP_REMOVED lines=10> */
[----:B--23--:R-:W-:Y:S02]  /*70d0*/  LOP3.LUT R89, R89, R0, RZ, 0x3c, !PT ;  /* 0x0000000059597212 */ /* 0x00cfe400078e3cff */
.L_x_109:
[----:B------:R-:W-:Y:S05]  /*70e0*/  BSYNC B1 ;  /* 0x0000000000017941 */ /* 0x000fea0003800000 */
.L_x_108:
[----:B------:R-:W-:Y:S05]  /*70f0*/  VIADD R0, R39, 0x40 ;  /* 0x0000004027007836 */ /* 0x000fea0000000000 */
[----:B------:R-:W-:Y:S04]  /*7100*/  SHF.R.U32.HI R0, RZ, 0x15, R0 ;  /* 0x00000015ff007819 */ /* 0x000fe80000011600 */
[----:B------:R-:W-:Y:S11]  /*7110*/  LOP3.LUT P0, RZ, R0, 0x3, R85, 0x48, !PT ;  /* 0x0000000300ff7812 */ /* 0x000ff60007804855 */
[----:B------:R-:W-:Y:S02]  /*7120*/  @!UPT UIADD3 URZ, UPT, UPT, URZ, URZ, URZ ;  /* 0x000000fffffff290 */ /* 0x000fe4000fffe0ff */
[----:B------:R-:W-:Y:S05]  /*7130*/  @!P0 BRA `(.L_x_113) ;  /* 0x0000000000408947 */ /* 0x000fea0003800000 */
[----:B------:R-:W2:Y:S01]  /*7140*/  LDCU.64 UR8, c[0x4][0x70] ;  /* 0x01000e00ff0877ac */ /* 0x000ea20008000a00 */
[----:B------:R-:W-:Y:S01]  /*7150*/  MOV R3, 0x0 ;  /* 0x0000000000037802 */ /* 0x000fe20000000f00 */
[----:B------:R-:W-:Y:S02]  /*7160*/  HFMA2 R12, -RZ, RZ, 0, 5.9604644775390625e-08 ;  /* 0x00000001ff0c7431 */ /* 0x000fe400000001ff */
[----:B------:R-:W-:Y:S02]  /*7170*/  IMAD.MOV.U32 R8, RZ, RZ, 0x192 ;  /* 0x00000192ff087424 */ /* 0x000fe400078e00ff */
[----:B------:R-:W-:Y:S01]  /*7180*/  IMAD.MOV.U32 R13, RZ, RZ, RZ ;  /* 0x000000ffff0d7224 */ /* 0x000fe200078e00ff */
[----:B------:R-:W3:Y:S01]  /*7190*/  LDCU.64 UR6, c[0x4][0x78] ;  /* 0x01000f00ff0677ac */ /* 0x000ee20008000a00 */
[----:B------:R-:W1:Y:S01]  /*71a0*/  LDC.64 R2, c[0x4][R3] ;  /* 0x0100000003027b82 */ /* 0x000e620000000a00 */
[----:B------:R-:W5:Y:S01]  /*71b0*/  LDCU.64 UR4, c[0x4][0x10] ;  /* 0x01000200ff0477ac */ /* 0x000f620008000a00 */
[----:B--2---:R-:W-:Y:S01]  /*71c0*/  MOV R5, UR9 ;  /* 0x0000000900057c02 */ /* 0x004fe20008000f00 */
[----:B------:R-:W-:Y:S01]  /*71d0*/  IMAD.U32 R4, RZ, RZ, UR8 ;  /* 0x00000008ff047e24 */ /* 0x000fe2000f8e00ff */
[----:B---3--:R-:W-:Y:S01]  /*71e0*/  MOV R7, UR7 ;  /* 0x0000000700077c02 */ /* 0x008fe20008000f00 */
[----:B------:R-:W-:Y:S01]  /*71f0*/  IMAD.U32 R6, RZ, RZ, UR6 ;  /* 0x00000006ff067e24 */ /* 0x000fe2000f8e00ff */
[----:B-----5:R-:W-:Y:S01]  /*7200*/  MOV R11, UR5 ;  /* 0x00000005000b7c02 */ /* 0x020fe20008000f00 */
[----:B------:R-:W-:Y:S02]  /*7210*/  IMAD.U32 R10, RZ, RZ, UR4 ;  /* 0x00000004ff0a7e24 */ /* 0x000fe4000f8e00ff */
[----:B------:R-:W-:Y:S07]  /*7220*/  LEPC R20, `(.L_x_113) ;  /* 0x000000001014794e */ /* 0x000fee0000000000 */
[----:B-1--4-:R-:W-:Y:S05]  /*7230*/  CALL.ABS.NOINC R2 ;  /* 0x0000000002007343 */ /* 0x012fea0003c00000 */
.L_x_113:
[----:B------:R-:W-:Y:S01]  /*7240*/  ISETP.NE.AND P0, PT, R95, RZ, PT ;  /* 0x000000ff5f00720c */ /* 0x000fe20003f05270 */
[----:B------:R-:W-:Y:S05]  /*7250*/  WARPSYNC.ALL ;  /* 0x0000000000007948 */ /* 0x000fea0003800000 */
[----:B------:R-:W-:Y:S01]  /*7260*/  R2UR UR4, R39 ;  /* 0x00000000270472ca */ /* 0x000fe200000e0000 */
[----:B------:R-:W2:Y:S01]  /*7270*/  S2UR UR6, SR_CgaCtaId ;  /* 0x00000000000679c3 */ /* 0x000ea20000008800 */
[-C--:B------:R-:W-:Y:S01]  /*7280*/  F2FP.F16.E4M3.UNPACK_B R42, R72.reuse ;  /* 0x00000048ff2a723e */ /* 0x080fe200020006ff */
[----:B------:R-:W-:Y:S01]  /*7290*/  BSSY.RECONVERGENT B0, `(.L_x_114) ;  /* 0x000009c000007945 */ /* 0x000fe20003800200 */
[----:B------:R-:W-:Y:S02]  /*72a0*/  F2FP.F16.E4M3.UNPACK_B R72, R72.H1 ;  /* 0x00000048ff48723e */ /* 0x000fe400030006ff */
[-C--:B------:R-:W-:Y:S01]  /*72b0*/  F2FP.F16.E4M3.UNPACK_B R46, R73.reuse ;  /* 0x00000049ff2e723e */ /* 0x080fe200020006ff */
[--C-:B------:R-:W-:Y:S01]  /*72c0*/  HADD2.F32 R40, -RZ, R42.reuse.H0_H0 ;  /* 0x2000002aff287230 */ /* 0x100fe20000004100 */
[----:B------:R-:W-:Y:S01]  /*72d0*/  F2FP.F16.E4M3.UNPACK_B R73, R73.H1 ;  /* 0x00000049ff49723e */ /* 0x000fe200030006ff */
[----:B------:R-:W-:Y:S01]  /*72e0*/  HADD2.F32 R42, -RZ, R42.H1_H1 ;  /* 0x3000002aff2a7230 */ /* 0x000fe20000004100 */
[-C--:B------:R-:W-:Y:S01]  /*72f0*/  F2FP.F16.E4M3.UNPACK_B R50, R74.reuse ;  /* 0x0000004aff32723e */ /* 0x080fe200020006ff */
[----:B------:R-:W-:Y:S01]  /*7300*/  HADD2.F32 R43, -RZ, R72.H0_H0 ;  /* 0x20000048ff2b7230 */ /* 0x000fe20000004100 */
[----:B------:R-:W-:Y:S01]  /*7310*/  F2FP.F16.E4M3.UNPACK_B R74, R74.H1 ;  /* 0x0000004aff4a723e */ /* 0x000fe200030006ff */
[----:B------:R-:W-:Y:S01]  /*7320*/  LDTM.16dp32bit_t0_t15.x32 R4, tmem[UR4+0x40] ;  /* 0x00004004000479ee */ /* 0x000fe20008a80000 */
[----:B------:R-:W3:Y:S01]  /*7330*/  LDTM.16dp32bit_t16_t31.x32 R4, tmem[UR4+0x60] ;  /* 0x00006004000479ee */ /* 0x000ee20008aa0000 */
[----:B------:R-:W-:Y:S01]  /*7340*/  NOP ;  /* 0x0000000000007918 */ /* 0x000fe20000000000 */
[--C-:B------:R-:W-:Y:S01]  /*7350*/  HADD2.F32 R45, -RZ, R46.reuse.H0_H0 ;  /* 0x2000002eff2d7230 */ /* 0x100fe20000004100 */
[----:B------:R-:W-:Y:S01]  /*7360*/  R2UR UR5, R100 ;  /* 0x00000000640572ca */ /* 0x000fe200000e0000 */
[----:B------:R-:W-:Y:S01]  /*7370*/  HADD2.F32 R46, -RZ, R46.H1_H1 ;  /* 0x3000002eff2e7230 */ /* 0x000fe20000004100 */
[----:B------:R-:W-:Y:S01]  /*7380*/  F2FP.F16.E4M3.UNPACK_B R54, R75 ;  /* 0x0000004bff36723e */ /* 0x000fe200020006ff */
[--C-:B------:R-:W-:Y:S01]  /*7390*/  HADD2.F32 R49, -RZ, R50.reuse.H0_H0 ;  /* 0x20000032ff317230 */ /* 0x100fe20000004100 */
[----:B----4-:R-:W-:Y:S01]  /*73a0*/  F2FP.F16.E4M3.UNPACK_B R58, R76 ;  /* 0x0000004cff3a723e */ /* 0x010fe200020006ff */
[----:B------:R-:W-:Y:S01]  /*73b0*/  HADD2.F32 R50, -RZ, R50.H1_H1 ;  /* 0x30000032ff327230 */ /* 0x000fe20000004100 */
[----:B------:R-:W-:Y:S01]  /*73c0*/  F2FP.F16.E4M3.UNPACK_B R62, R77 ;  /* 0x0000004dff3e723e */ /* 0x000fe200020006ff */
[--C-:B------:R-:W-:Y:S01]  /*73d0*/  HADD2.F32 R53, -RZ, R54.reuse.H0_H0 ;  /* 0x20000036ff357230 */ /* 0x100fe20000004100 */
[----:B------:R-:W-:Y:S01]  /*73e0*/  F2FP.F16.E4M3.UNPACK_B R66, R78 ;  /* 0x0000004eff42723e */ /* 0x000fe200020006ff */
[----:B------:R-:W-:Y:S01]  /*73f0*/  HADD2.F32 R54, -RZ, R54.H1_H1 ;  /* 0x30000036ff367230 */ /* 0x000fe20000004100 */
[----:B------:R-:W-:Y:S01]  /*7400*/  F2FP.F16.E4M3.UNPACK_B R69, R79 ;  /* 0x0000004fff45723e */ /* 0x000fe200020006ff */
[--C-:B------:R-:W-:Y:S01]  /*7410*/  HADD2.F32 R57, -RZ, R58.reuse.H0_H0 ;  /* 0x2000003aff397230 */ /* 0x100fe20000004100 */
[----:B------:R-:W-:Y:S01]  /*7420*/  F2FP.F16.E4M3.UNPACK_B R75, R75.H1 ;  /* 0x0000004bff4b723e */ /* 0x000fe200030006ff */
[----:B------:R-:W-:Y:S01]  /*7430*/  UIADD3 UR4, UPT, UPT, UR5, 0xf0, URZ ;  /* 0x000000f005047890 */ /* 0x000fe2000fffe0ff */
[----:B------:R-:W-:Y:S01]  /*7440*/  HADD2.F32 R59, -RZ, R58.H1_H1 ;  /* 0x3000003aff3b7230 */ /* 0x000fe20000004100 */
[----:B------:R-:W-:Y:S01]  /*7450*/  F2FP.F16.E4M3.UNPACK_B R76, R76.H1 ;  /* 0x0000004cff4c723e */ /* 0x000fe200030006ff */
[--C-:B------:R-:W-:Y:S01]  /*7460*/  HADD2.F32 R61, -RZ, R62.reuse.H0_H0 ;  /* 0x2000003eff3d7230 */ /* 0x100fe20000004100 */
[----:B------:R-:W-:Y:S01]  /*7470*/  F2FP.F16.E4M3.UNPACK_B R77, R77.H1 ;  /* 0x0000004dff4d723e */ /* 0x000fe200030006ff */
[----:B------:R-:W-:Y:S01]  /*7480*/  HADD2.F32 R62, -RZ, R62.H1_H1 ;  /* 0x3000003eff3e7230 */ /* 0x000fe20000004100 */
[----:B------:R-:W-:Y:S01]  /*7490*/  F2FP.F16.E4M3.UNPACK_B R78, R78.H1 ;  /* 0x0000004eff4e723e */ /* 0x000fe200030006ff */
[--C-:B------:R-:W-:Y:S01]  /*74a0*/  HADD2.F32 R65, -RZ, R66.reuse.H0_H0 ;  /* 0x20000042ff417230 */ /* 0x100fe20000004100 */
[----:B--2---:R-:W-:Y:S01]  /*74b0*/  UPRMT UR4, UR6, 0x654, UR4 ;  /* 0x0000065406047896 */ /* 0x004fe20008000004 */
        /* <DEDUP_REMOVED lines=8> */
[----:B------:R-:W-:Y:S01]  /*7540*/  SYNCS.ARRIVE.TRANS64.RED.A1T0 RZ, [UR4], RZ ;  /* 0x000000ffffff79a7 */ /* 0x000fe20008100404 */
        /* <DEDUP_REMOVED lines=15> */
[--C-:B------:R-:W-:Y:S02]  /*7640*/  HADD2.F32 R47, -RZ, R73.reuse.H0_H0 ;  /* 0x20000049ff2f7230 */ /* 0x100fe40000004100 */
[C---:B------:R-:W-:Y:S01]  /*7650*/  FMUL R10, R38.reuse, R10 ;  /* 0x0000000a260a7220 */ /* 0x040fe20000400000 */
[C---:B------:R-:W-:Y:S01]  /*7660*/  FFMA R6, R41.reuse, R43, R6 ;  /* 0x0000002b29067223 */ /* 0x040fe20000000006 */
[----:B------:R-:W-:Y:S02]  /*7670*/  HADD2.F32 R48, -RZ, R73.H1_H1 ;  /* 0x30000049ff307230 */ /* 0x000fe40000004100 */
[C---:B------:R-:W-:Y:S01]  /*7680*/  FFMA R7, R41.reuse, R44, R7 ;  /* 0x0000002c29077223 */ /* 0x040fe20000000007 */
[C---:B------:R-:W-:Y:S01]  /*7690*/  FFMA R8, R41.reuse, R45, R8 ;  /* 0x0000002d29087223 */ /* 0x040fe20000000008 */
[C---:B------:R-:W-:Y:S01]  /*76a0*/  FFMA R9, R41.reuse, R46, R9 ;  /* 0x0000002e29097223 */ /* 0x040fe20000000009 */
[----:B------:R-:W-:Y:S01]  /*76b0*/  FFMA R10, R41, R47, R10 ;  /* 0x0000002f290a7223 */ /* 0x000fe2000000000a */
[----:B------:R-:W-:Y:S01]  /*76c0*/  HADD2.F32 R43, -RZ, R69.H0_H0 ;  /* 0x20000045ff2b7230 */ /* 0x000fe20000004100 */
[----:B-1----:R-:W-:Y:S01]  /*76d0*/  F2FP.SATFINITE.E4M3.F32.PACK_AB_MERGE_C R96, R7, R6, RZ ;  /* 0x000000060760723e */ /* 0x002fe200048070ff */
[C---:B------:R-:W-:Y:S01]  /*76e0*/  FMUL R11, R38.reuse, R11 ;  /* 0x0000000b260b7220 */ /* 0x040fe20000400000 */
[--C-:B------:R-:W-:Y:S02]  /*76f0*/  HADD2.F32 R51, -RZ, R74.reuse.H0_H0 ;  /* 0x2000004aff337230 */ /* 0x100fe40000004100 */
[C---:B------:R-:W-:Y:S01]  /*7700*/  FMUL R14, R38.reuse, R14 ;  /* 0x0000000e260e7220 */ /* 0x040fe20000400000 */
[----:B------:R-:W-:Y:S01]  /*7710*/  HADD2.F32 R52, -RZ, R74.H1_H1 ;  /* 0x3000004aff347230 */ /* 0x000fe20000004100 */
[----:B------:R-:W-:Y:S01]  /*7720*/  F2FP.SATFINITE.E4M3.F32.PACK_AB_MERGE_C R96, R5, R4, R96 ;  /* 0x000000040560723e */ /* 0x000fe20004807060 */
[C---:B------:R-:W-:Y:S01]  /*7730*/  FFMA R11, R41.reuse, R48, R11 ;  /* 0x00000030290b7223 */ /* 0x040fe2000000000b */
[C---:B------:R-:W-:Y:S01]  /*7740*/  FFMA R12, R41.reuse, R49, R12 ;  /* 0x00000031290c7223 */ /* 0x040fe2000000000c */
[C---:B------:R-:W-:Y:S01]  /*7750*/  FFMA R13, R41.reuse, R50, R13 ;  /* 0x00000032290d7223 */ /* 0x040fe2000000000d */
[----:B------:R-:W-:Y:S01]  /*7760*/  FFMA R14, R41, R51, R14 ;  /* 0x00000033290e7223 */ /* 0x000fe2000000000e */
[C---:B------:R-:W-:Y:S01]  /*7770*/  FMUL R15, R38.reuse, R15 ;  /* 0x0000000f260f7220 */ /* 0x040fe20000400000 */
[----:B------:R-:W-:Y:S01]  /*7780*/  F2FP.F16.E4M3.UNPACK_B R79, R79.H1 ;  /* 0x0000004fff4f723e */ /* 0x000fe200030006ff */
[--C-:B------:R-:W-:Y:S01]  /*7790*/  HADD2.F32 R55, -RZ, R75.reuse.H0_H0 ;  /* 0x2000004bff377230 */ /* 0x100fe20000004100 */
[----:B------:R-:W-:Y:S01]  /*77a0*/  F2FP.SATFINITE.E4M3.F32.PACK_AB_MERGE_C R97, R11, R10, RZ ;  /* 0x0000000a0b61723e */ /* 0x000fe200048070ff */
[C---:B------:R-:W-:Y:S01]  /*77b0*/  FFMA R15, R41.reuse, R52, R15 ;  /* 0x00000034290f7223 */ /* 0x040fe2000000000f */
[C---:B------:R-:W-:Y:S01]  /*77c0*/  FFMA R16, R41.reuse, R53, R16 ;  /* 0x0000003529107223 */ /* 0x040fe20000000010 */
[----:B------:R-:W-:Y:S01]  /*77d0*/  FFMA R17, R41, R54, R17 ;  /* 0x0000003629117223 */ /* 0x000fe20000000011 */
[----:B------:R-:W-:Y:S01]  /*77e0*/  F2FP.SATFINITE.E4M3.F32.PACK_AB_MERGE_C R97, R9, R8, R97 ;  /* 0x000000080961723e */ /* 0x000fe20004807061 */
[----:B------:R-:W-:Y:S01]  /*77f0*/  HADD2.F32 R56, -RZ, R75.H1_H1 ;  /* 0x3000004bff387230 */ /* 0x000fe20000004100 */
[----:B------:R-:W-:Y:S01]  /*7800*/  F2FP.SATFINITE.E4M3.F32.PACK_AB_MERGE_C R98, R15, R14, RZ ;  /* 0x0000000e0f62723e */ /* 0x000fe200048070ff */
[C---:B------:R-:W-:Y:S01]  /*7810*/  FMUL R18, R38.reuse, R18 ;  /* 0x0000001226127220 */ /* 0x040fe20000400000 */
[C---:B------:R-:W-:Y:S01]  /*7820*/  FMUL R19, R38.reuse, R19 ;  /* 0x0000001326137220 */ /* 0x040fe20000400000 */
[--C-:B------:R-:W-:Y:S02]  /*7830*/  HADD2.F32 R58, -RZ, R76.reuse.H0_H0 ;  /* 0x2000004cff3a7230 */ /* 0x100fe40000004100 */
[C---:B------:R-:W-:Y:S01]  /*7840*/  FMUL R3, R38.reuse, R22 ;  /* 0x0000001626037220 */ /* 0x040fe20000400000 */
[C---:B------:R-:W-:Y:S01]  /*7850*/  FFMA R18, R41.reuse, R55, R18 ;  /* 0x0000003729127223 */ /* 0x040fe20000000012 */
[----:B------:R-:W-:Y:S02]  /*7860*/  HADD2.F32 R60, -RZ, R76.H1_H1 ;  /* 0x3000004cff3c7230 */ /* 0x000fe40000004100 */
        /* <DEDUP_REMOVED lines=42> */
[----:B------:R-:W-:Y:S03]  /*7b10*/  IADD3 R70, PT, PT, R36, 0x1, RZ ;  /* 0x0000000124467810 */ /* 0x000fe60007ffe0ff */
        /* <DEDUP_REMOVED lines=10> */
[----:B------:R-:W-:Y:S02]  /*7bc0*/  UIADD3 UR9, UPT, UPT, UR49, 0x40, URZ ;  /* 0x0000004031097890 */ /* 0x000fe4000fffe0ff */
[----:B------:R-:W-:Y:S01]  /*7bd0*/  UIADD3 UR8, UPT, UPT, UR44, 0x3200, URZ ;  /* 0x000032002c087890 */ /* 0x000fe2000fffe0ff */
[----:B------:R-:W-:Y:S01]  /*7be0*/  UMOV UR10, UR50 ;  /* 0x00000032000a7c82 */ /* 0x000fe20008000000 */
[----:B------:R-:W-:Y:S01]  /*7bf0*/  UMOV UR11, UR36 ;  /* 0x00000024000b7c82 */ /* 0x000fe20008000000 */
[----:B--2---:R-:W-:Y:S04]  /*7c00*/  UIADD3 UR4, UP0, UPT, UR6, 0x680, URZ ;  /* 0x0000068006047890 */ /* 0x004fe8000ff1e0ff */
[----:B------:R-:W-:Y:S09]  /*7c10*/  UIADD3.X UR5, UPT, UPT, URZ, UR7, URZ, UP0, !UPT ;  /* 0x00000007ff057290 */ /* 0x000ff200087fe4ff */
[----:B------:R2:W-:Y:S01]  /*7c20*/  UTMASTG.3D [UR8], [UR4] ;  /* 0x00000008040073b5 */ /* 0x0005e20008010000 */
[----:B------:R0:W-:Y:S01]  /*7c30*/  UTMACMDFLUSH ;  /* 0x00000000000079b7 */ /* 0x0001e20000000000 */
[----:B--2---:R-:W-:Y:S04]  /*7c40*/  DEPBAR.LE SB0, 0x1 ;  /* 0x000080400000791a */ /* 0x004fe80000000000 */
.L_x_115:
[----:B------:R-:W-:Y:S05]  /*7c50*/  BSYNC.RECONVERGENT B0 ;  /* 0x0000000000007941 */ /* 0x000fea0003800200 */
.L_x_114:
[----:B------:R-:W-:Y:S01]  /*7c60*/  BAR.SYNC.DEFER_BLOCKING 0x1, 0x80 ;  /* 0x0042000000007b1d */ /* 0x000fe20000010000 */
[----:B------:R-:W-:Y:S01]  /*7c70*/  ISETP.NE.AND P0, PT, R87, 0x2, PT ;  /* 0x000000025700780c */ /* 0x000fe20003f05270 */
[----:B------:R-:W-:Y:S01]  /*7c80*/  UISETP.NE.AND UP0, UPT, UR45, URZ, UPT ;  /* 0x000000ff2d00728c */ /* 0x000fe2000bf05270 */
[----:B------:R-:W-:Y:S01]  /*7c90*/  ISETP.NE.AND P1, PT, R70, 0x4, PT ;  /* 0x000000044600780c */ /* 0x000fe20003f25270 */
[----:B------:R-:W-:Y:S01]  /*7ca0*/  UIADD3 UR20, UPT, UPT, UR37, UR62, URZ ;  /* 0x0000003e25147290 */ /* 0x000fe2000fffe0ff */
[----:B------:R-:W-:Y:S01]  /*7cb0*/  SEL R0, RZ, 0x1, P0 ;  /* 0x00000001ff007807 */ /* 0x000fe20000000000 */
[----:B------:R-:W-:Y:S01]  /*7cc0*/  UIADD3 UR16, UPT, UPT, UR38, UR59, URZ ;  /* 0x0000003b26107290 */ /* 0x000fe2000fffe0ff */
[----:B------:R-:W-:Y:S02]  /*7cd0*/  SEL R3, RZ, 0x1, P1 ;  /* 0x00000001ff037807 */ /* 0x000fe40000800000 */
[----:B------:R-:W-:Y:S02]  /*7ce0*/  LOP3.LUT R91, R91, R0, RZ, 0x3c, !PT ;  /* 0x000000005b5b7212 */ /* 0x000fe400078e3cff */
[----:B------:R-:W-:Y:S02]  /*7cf0*/  LOP3.LUT R92, R92, R3, RZ, 0x3c, !PT ;  /* 0x000000035c5c7212 */ /* 0x000fe400078e3cff */
[----:B------:R-:W-:Y:S02]  /*7d00*/  SEL R87, R87, RZ, P0 ;  /* 0x000000ff57577207 */ /* 0x000fe40000000000 */
[----:B------:R-:W-:Y:S01]  /*7d10*/  SEL R36, R70, RZ, P1 ;  /* 0x000000ff46247207 */ /* 0x000fe20000800000 */
[----:B------:R-:W-:Y:S01]  /*7d20*/  UMOV UR36, UR58 ;  /* 0x0000003a00247c82 */ /* 0x000fe20008000000 */
[----:B------:R-:W-:Y:S05]  /*7d30*/  BRA.U UP0, `(.L_x_116) ;  /* 0xffffffd500987547 */ /* 0x000fea000b83ffff */
[----:B------:R-:W-:Y:S05]  /*7d40*/  EXIT ;  /* 0x000000000000794d */ /* 0x000fea0003800000 */
.L_x_25:
[----:B-1----:R1:W2:Y:S02]  /*7d50*/  SYNCS.PHASECHK.TRANS64.TRYWAIT P0, [R0+URZ+0x120], R3 ;  /* 0x00012003000075a7 */ /* 0x0022a400080011ff */
[----:B--2---:R-:W-:Y:S05]  /*7d60*/  @!P0 NANOSLEEP.SYNCS 0x989680 ;  /* 0x009896800000895d */ /* 0x004fea0003900000 */
[----:B------:R-:W2:Y:S02]  /*7d70*/  @!P0 SYNCS.PHASECHK.TRANS64 P0, [R0+URZ+0x120], R3 ;  /* 0x00012003000085a7 */ /* 0x000ea400080010ff */
[----:B--2---:R-:W-:Y:S05]  /*7d80*/  @!P0 BRA `(.L_x_25) ;  /* 0xfffffffc00f08947 */ /* 0x004fea000383ffff */
[----:B------:R-:W-:Y:S05]  /*7d90*/  BRA `(.L_x_117) ;  /* 0xffffff9c00647947 */ /* 0x000fea000383ffff */
.L_x_28:
[----:B-1----:R-:W-:-:S07]  /*7da0*/  MOV R0, UR33 ;  /* 0x0000002100007c02 */ /* 0x002fce0008000f00 */
.L_x_118:
[----:B-1----:R1:W2:Y:S02]  /*7db0*/  SYNCS.PHASECHK.TRANS64.TRYWAIT P0, [R0+URZ+0x40], R3 ;  /* 0x00004003000075a7 */ /* 0x0022a400080011ff */
[----:B--2---:R-:W-:Y:S05]  /*7dc0*/  @!P0 NANOSLEEP.SYNCS 0x989680 ;  /* 0x009896800000895d */ /* 0x004fea0003900000 */
[----:B------:R-:W2:Y:S02]  /*7dd0*/  @!P0 SYNCS.PHASECHK.TRANS64 P0, [R0+URZ+0x40], R3 ;  /* 0x00004003000085a7 */ /* 0x000ea400080010ff */
[----:B--2---:R-:W-:Y:S05]  /*7de0*/  @!P0 BRA `(.L_x_118) ;  /* 0xfffffffc00f08947 */ /* 0x004fea000383ffff */
[----:B------:R-:W-:Y:S05]  /*7df0*/  BRA `(.L_x_27) ;  /* 0xffffff9c00a87947 */ /* 0x000fea000383ffff */
.L_x_35:
[----:B-1----:R-:W-:-:S07]  /*7e00*/  MOV R0, UR17 ;  /* 0x0000001100007c02 */ /* 0x002fce0008000f00 */
.L_x_119:
[----:B-1----:R1:W2:Y:S02]  /*7e10*/  SYNCS.PHASECHK.TRANS64.TRYWAIT P0, [R0+URZ+0x40], R3 ;  /* 0x00004003000075a7 */ /* 0x0022a400080011ff */
[----:B--2---:R-:W-:Y:S05]  /*7e20*/  @!P0 NANOSLEEP.SYNCS 0x989680 ;  /* 0x009896800000895d */ /* 0x004fea0003900000 */
[----:B------:R-:W2:Y:S02]  /*7e30*/  @!P0 SYNCS.PHASECHK.TRANS64 P0, [R0+URZ+0x40], R3 ;  /* 0x00004003000085a7 */ /* 0x000ea400080010ff */
[----:B--2---:R-:W-:Y:S05]  /*7e40*/  @!P0 BRA `(.L_x_119) ;  /* 0xfffffffc00f08947 */ /* 0x004fea000383ffff */
[----:B------:R-:W-:Y:S05]  /*7e50*/  BRA `(.L_x_34) ;  /* 0xffffffa000687947 */ /* 0x000fea000383ffff */
.L_x_40:
[----:B-1----:R1:W2:Y:S02]  /*7e60*/  SYNCS.PHASECHK.TRANS64.TRYWAIT P0, [R3+URZ+0xb0], R0 ;  /* 0x0000b000030075a7 */ /* 0x0022a400080011ff */
[----:B--2---:R-:W-:Y:S05]  /*7e70*/  @!P0 NANOSLEEP.SYNCS 0x989680 ;  /* 0x009896800000895d */ /* 0x004fea0003900000 */
[----:B------:R-:W2:Y:S02]  /*7e80*/  @!P0 SYNCS.PHASECHK.TRANS64 P0, [R3+URZ+0xb0], R0 ;  /* 0x0000b000030085a7 */ /* 0x000ea400080010ff */
[----:B--2---:R-:W-:Y:S05]  /*7e90*/  @!P0 BRA `(.L_x_40) ;  /* 0xfffffffc00f08947 */ /* 0x004fea000383ffff */
[----:B------:R-:W-:Y:S05]  /*7ea0*/  BRA `(.L_x_120) ;  /* 0xffffffa400087947 */ /* 0x000fea000383ffff */
.L_x_44:
[----:B-1----:R-:W-:-:S07]  /*7eb0*/  MOV R0, UR4 ;  /* 0x0000000400007c02 */ /* 0x002fce0008000f00 */
.L_x_121:
[----:B-1----:R1:W2:Y:S02]  /*7ec0*/  SYNCS.PHASECHK.TRANS64.TRYWAIT P0, [R0+URZ], R3 ;  /* 0x00000003000075a7 */ /* 0x0022a400080011ff */
[----:B--2---:R-:W-:Y:S05]  /*7ed0*/  @!P0 NANOSLEEP.SYNCS 0x989680 ;  /* 0x009896800000895d */ /* 0x004fea0003900000 */
[----:B------:R-:W2:Y:S02]  /*7ee0*/  @!P0 SYNCS.PHASECHK.TRANS64 P0, [R0+URZ], R3 ;  /* 0x00000003000085a7 */ /* 0x000ea400080010ff */
[----:B--2---:R-:W-:Y:S05]  /*7ef0*/  @!P0 BRA `(.L_x_121) ;  /* 0xfffffffc00f08947 */ /* 0x004fea000383ffff */
[----:B------:R-:W-:Y:S05]  /*7f00*/  BRA `(.L_x_122) ;  /* 0xffffffa800ac7947 */ /* 0x000fea000383ffff */
.L_x_45:
[----:B------:R-:W-:-:S07]  /*7f10*/  MOV R0, UR5 ;  /* 0x0000000500007c02 */ /* 0x000fce0008000f00 */
.L_x_123:
[----:B-1----:R1:W2:Y:S02]  /*7f20*/  SYNCS.PHASECHK.TRANS64.TRYWAIT P0, [R0+URZ], R3 ;  /* 0x00000003000075a7 */ /* 0x0022a400080011ff */
[----:B--2---:R-:W-:Y:S05]  /*7f30*/  @!P0 NANOSLEEP.SYNCS 0x989680 ;  /* 0x009896800000895d */ /* 0x004fea0003900000 */
[----:B------:R-:W2:Y:S02]  /*7f40*/  @!P0 SYNCS.PHASECHK.TRANS64 P0, [R0+URZ], R3 ;  /* 0x00000003000085a7 */ /* 0x000ea400080010ff */
[----:B--2---:R-:W-:Y:S05]  /*7f50*/  @!P0 BRA `(.L_x_123) ;  /* 0xfffffffc00f08947 */ /* 0x004fea000383ffff */
[----:B------:R-:W-:Y:S05]  /*7f60*/  BRA `(.L_x_124) ;  /* 0xffffffa800b87947 */ /* 0x000fea000383ffff */
.L_x_46:
[----:B------:R-:W-:-:S07]  /*7f70*/  MOV R0, UR5 ;  /* 0x0000000500007c02 */ /* 0x000fce0008000f00 */
.L_x_125:
[----:B-1----:R1:W2:Y:S02]  /*7f80*/  SYNCS.PHASECHK.TRANS64.TRYWAIT P0, [R0+URZ], R3 ;  /* 0x00000003000075a7 */ /* 0x0022a400080011ff */
[----:B--2---:R-:W-:Y:S05]  /*7f90*/  @!P0 NANOSLEEP.SYNCS 0x989680 ;  /* 0x009896800000895d */ /* 0x004fea0003900000 */
[----:B------:R-:W2:Y:S02]  /*7fa0*/  @!P0 SYNCS.PHASECHK.TRANS64 P0, [R0+URZ], R3 ;  /* 0x00000003000085a7 */ /* 0x000ea400080010ff */
[----:B--2---:R-:W-:Y:S05]  /*7fb0*/  @!P0 BRA `(.L_x_125) ;  /* 0xfffffffc00f08947 */ /* 0x004fea000383ffff */
[----:B------:R-:W-:Y:S05]  /*7fc0*/  BRA `(.L_x_126) ;  /* 0xffffffa800c47947 */ /* 0x000fea000383ffff */
.L_x_47:
[----:B------:R-:W-:-:S07]  /*7fd0*/  MOV R0, UR5 ;  /* 0x0000000500007c02 */ /* 0x000fce0008000f00 */
.L_x_127:
[----:B-1----:R1:W2:Y:S02]  /*7fe0*/  SYNCS.PHASECHK.TRANS64.TRYWAIT P0, [R0+URZ], R3 ;  /* 0x00000003000075a7 */ /* 0x0022a400080011ff */
[----:B--2---:R-:W-:Y:S05]  /*7ff0*/  @!P0 NANOSLEEP.SYNCS 0x989680 ;  /* 0x009896800000895d */ /* 0x004fea0003900000 */
[----:B------:R-:W2:Y:S02]  /*8000*/  @!P0 SYNCS.PHASECHK.TRANS64 P0, [R0+URZ], R3 ;  /* 0x00000003000085a7 */ /* 0x000ea400080010ff */
[----:B--2---:R-:W-:Y:S05]  /*8010*/  @!P0 BRA `(.L_x_127) ;  /* 0xfffffffc00f08947 */ /* 0x004fea000383ffff */
[----:B------:R-:W-:Y:S05]  /*8020*/  BRA `(.L_x_128) ;  /* 0xffffffa800d07947 */ /* 0x000fea000383ffff */
.L_x_48:
[----:B------:R-:W-:-:S07]  /*8030*/  MOV R0, UR5 ;  /* 0x0000000500007c02 */ /* 0x000fce0008000f00 */
.L_x_129:
[----:B-1----:R1:W2:Y:S02]  /*8040*/  SYNCS.PHASECHK.TRANS64.TRYWAIT P0, [R0+URZ], R3 ;  /* 0x00000003000075a7 */ /* 0x0022a400080011ff */
[----:B--2---:R-:W-:Y:S05]  /*8050*/  @!P0 NANOSLEEP.SYNCS 0x989680 ;  /* 0x009896800000895d */ /* 0x004fea0003900000 */
[----:B------:R-:W2:Y:S02]  /*8060*/  @!P0 SYNCS.PHASECHK.TRANS64 P0, [R0+URZ], R3 ;  /* 0x00000003000085a7 */ /* 0x000ea400080010ff */
[----:B--2---:R-:W-:Y:S05]  /*8070*/  @!P0 BRA `(.L_x_129) ;  /* 0xfffffffc00f08947 */ /* 0x004fea000383ffff */
[----:B------:R-:W-:Y:S05]  /*8080*/  BRA `(.L_x_130) ;  /* 0xffffffa800dc7947 */ /* 0x000fea000383ffff */
.L_x_49:
[----:B------:R-:W-:-:S07]  /*8090*/  MOV R0, UR5 ;  /* 0x0000000500007c02 */ /* 0x000fce0008000f00 */
.L_x_131:
[----:B-1----:R1:W2:Y:S02]  /*80a0*/  SYNCS.PHASECHK.TRANS64.TRYWAIT P0, [R0+URZ], R3 ;  /* 0x00000003000075a7 */ /* 0x0022a400080011ff */
[----:B--2---:R-:W-:Y:S05]  /*80b0*/  @!P0 NANOSLEEP.SYNCS 0x989680 ;  /* 0x009896800000895d */ /* 0x004fea0003900000 */
[----:B------:R-:W2:Y:S02]  /*80c0*/  @!P0 SYNCS.PHASECHK.TRANS64 P0, [R0+URZ], R3 ;  /* 0x00000003000085a7 */ /* 0x000ea400080010ff */
[----:B--2---:R-:W-:Y:S05]  /*80d0*/  @!P0 BRA `(.L_x_131) ;  /* 0xfffffffc00f08947 */ /* 0x004fea000383ffff */
[----:B------:R-:W-:Y:S05]  /*80e0*/  BRA `(.L_x_132) ;  /* 0xffffffa800e87947 */ /* 0x000fea000383ffff */
.L_x_50:
[----:B------:R-:W-:-:S07]  /*80f0*/  MOV R0, UR5 ;  /* 0x0000000500007c02 */ /* 0x000fce0008000f00 */
.L_x_133:
[----:B-1----:R1:W2:Y:S02]  /*8100*/  SYNCS.PHASECHK.TRANS64.TRYWAIT P0, [R0+URZ], R3 ;  /* 0x00000003000075a7 */ /* 0x0022a400080011ff */
[----:B--2---:R-:W-:Y:S05]  /*8110*/  @!P0 NANOSLEEP.SYNCS 0x989680 ;  /* 0x009896800000895d */ /* 0x004fea0003900000 */
[----:B------:R-:W2:Y:S02]  /*8120*/  @!P0 SYNCS.PHASECHK.TRANS64 P0, [R0+URZ], R3 ;  /* 0x00000003000085a7 */ /* 0x000ea400080010ff */
[----:B--2---:R-:W-:Y:S05]  /*8130*/  @!P0 BRA `(.L_x_133) ;  /* 0xfffffffc00f08947 */ /* 0x004fea000383ffff */
[----:B------:R-:W-:Y:S05]  /*8140*/  BRA `(.L_x_134) ;  /* 0xffffffa800f47947 */ /* 0x000fea000383ffff */
.L_x_53:
[----:B--2---:R2:W3:Y:S02]  /*8150*/  SYNCS.PHASECHK.TRANS64.TRYWAIT P0, [R2+URZ+0x110], R5 ;  /* 0x00011005020075a7 */ /* 0x0044e400080011ff */
[----:B---3--:R-:W-:Y:S05]  /*8160*/  @!P0 NANOSLEEP.SYNCS 0x989680 ;  /* 0x009896800000895d */ /* 0x008fea0003900000 */
[----:B------:R-:W3:Y:S02]  /*8170*/  @!P0 SYNCS.PHASECHK.TRANS64 P0, [R2+URZ+0x110], R5 ;  /* 0x00011005020085a7 */ /* 0x000ee400080010ff */
[----:B---3--:R-:W-:Y:S05]  /*8180*/  @!P0 BRA `(.L_x_53) ;  /* 0xfffffffc00f08947 */ /* 0x008fea000383ffff */
[----:B------:R-:W-:Y:S05]  /*8190*/  BRA `(.L_x_135) ;  /* 0xffffffac00587947 */ /* 0x000fea000383ffff */
.L_x_54:
[----:B------:R-:W-:-:S07]  /*81a0*/  MOV R2, UR4 ;  /* 0x0000000400027c02 */ /* 0x000fce0008000f00 */
.L_x_136:
[----:B--2---:R2:W3:Y:S02]  /*81b0*/  SYNCS.PHASECHK.TRANS64.TRYWAIT P0, [R2+URZ+0xc0], R5 ;  /* 0x0000c005020075a7 */ /* 0x0044e400080011ff */
[----:B---3--:R-:W-:Y:S05]  /*81c0*/  @!P0 NANOSLEEP.SYNCS 0x989680 ;  /* 0x009896800000895d */ /* 0x008fea0003900000 */
[----:B------:R-:W3:Y:S02]  /*81d0*/  @!P0 SYNCS.PHASECHK.TRANS64 P0, [R2+URZ+0xc0], R5 ;  /* 0x0000c005020085a7 */ /* 0x000ee400080010ff */
[----:B---3--:R-:W-:Y:S05]  /*81e0*/  @!P0 BRA `(.L_x_136) ;  /* 0xfffffffc00f08947 */ /* 0x008fea000383ffff */
[----:B------:R-:W-:Y:S05]  /*81f0*/  BRA `(.L_x_137) ;  /* 0xffffffac00687947 */ /* 0x000fea000383ffff */
.L_x_55:
[----:B--2---:R2:W3:Y:S02]  /*8200*/  SYNCS.PHASECHK.TRANS64.TRYWAIT P1, [R2+URZ+0xb0], R5 ;  /* 0x0000b005020075a7 */ /* 0x0044e400080211ff */
[----:B---3--:R-:W-:Y:S05]  /*8210*/  @!P1 NANOSLEEP.SYNCS 0x989680 ;  /* 0x009896800000995d */ /* 0x008fea0003900000 */
[----:B------:R-:W3:Y:S02]  /*8220*/  @!P1 SYNCS.PHASECHK.TRANS64 P1, [R2+URZ+0xb0], R5 ;  /* 0x0000b005020095a7 */ /* 0x000ee400080210ff */
[----:B---3--:R-:W-:Y:S05]  /*8230*/  @!P1 BRA `(.L_x_55) ;  /* 0xfffffffc00f09947 */ /* 0x008fea000383ffff */
[----:B------:R-:W-:Y:S05]  /*8240*/  BRA `(.L_x_138) ;  /* 0xffffffac00987947 */ /* 0x000fea000383ffff */
.L_x_58:
[----:B------:R-:W-:-:S07]  /*8250*/  MOV R0, UR4 ;  /* 0x0000000400007c02 */ /* 0x000fce0008000f00 */
.L_x_139:
[----:B--2---:R2:W3:Y:S02]  /*8260*/  SYNCS.PHASECHK.TRANS64.TRYWAIT P0, [R0+URZ+0xc0], R3 ;  /* 0x0000c003000075a7 */ /* 0x0044e400080011ff */
[----:B---3--:R-:W-:Y:S05]  /*8270*/  @!P0 NANOSLEEP.SYNCS 0x989680 ;  /* 0x009896800000895d */ /* 0x008fea0003900000 */
[----:B------:R-:W3:Y:S02]  /*8280*/  @!P0 SYNCS.PHASECHK.TRANS64 P0, [R0+URZ+0xc0], R3 ;  /* 0x0000c003000085a7 */ /* 0x000ee400080010ff */
[----:B---3--:R-:W-:Y:S05]  /*8290*/  @!P0 BRA `(.L_x_139) ;  /* 0xfffffffc00f08947 */ /* 0x008fea000383ffff */
[----:B------:R-:W-:Y:S05]  /*82a0*/  BRA `(.L_x_57) ;  /* 0xffffffac00ec7947 */ /* 0x000fea000383ffff */
.L_x_65:
[----:B-1----:R1:W2:Y:S02]  /*82b0*/  SYNCS.PHASECHK.TRANS64.TRYWAIT P1, [R0+URZ+0xb0], R5 ;  /* 0x0000b005000075a7 */ /* 0x0022a400080211ff */
[----:B--2---:R-:W-:Y:S05]  /*82c0*/  @!P1 NANOSLEEP.SYNCS 0x989680 ;  /* 0x009896800000995d */ /* 0x004fea0003900000 */
[----:B------:R-:W2:Y:S02]  /*82d0*/  @!P1 SYNCS.PHASECHK.TRANS64 P1, [R0+URZ+0xb0], R5 ;  /* 0x0000b005000095a7 */ /* 0x000ea400080210ff */
[----:B--2---:R-:W-:Y:S05]  /*82e0*/  @!P1 BRA `(.L_x_65) ;  /* 0xfffffffc00f09947 */ /* 0x004fea000383ffff */
[----:B------:R-:W-:Y:S05]  /*82f0*/  BRA `(.L_x_140) ;  /* 0xffffffb400647947 */ /* 0x000fea000383ffff */
.L_x_66:
[----:B------:R-:W-:-:S07]  /*8300*/  MOV R3, UR31 ;  /* 0x0000001f00037c02 */ /* 0x000fce0008000f00 */
.L_x_141:
[----:B-1----:R1:W2:Y:S02]  /*8310*/  SYNCS.PHASECHK.TRANS64.TRYWAIT P0, [R3+URZ+0xf0], R0 ;  /* 0x0000f000030075a7 */ /* 0x0022a400080011ff */
[----:B--2---:R-:W-:Y:S05]  /*8320*/  @!P0 NANOSLEEP.SYNCS 0x989680 ;  /* 0x009896800000895d */ /* 0x004fea0003900000 */
[----:B------:R-:W2:Y:S02]  /*8330*/  @!P0 SYNCS.PHASECHK.TRANS64 P0, [R3+URZ+0xf0], R0 ;  /* 0x0000f000030085a7 */ /* 0x000ea400080010ff */
[----:B--2---:R-:W-:Y:S05]  /*8340*/  @!P0 BRA `(.L_x_141) ;  /* 0xfffffffc00f08947 */ /* 0x004fea000383ffff */
[----:B------:R-:W-:Y:S05]  /*8350*/  BRA `(.L_x_142) ;  /* 0xffffffb400b47947 */ /* 0x000fea000383ffff */
.L_x_69:
[----:B------:R-:W-:Y:S07]  /*8360*/  MOV R0, UR5 ;  /* 0x0000000500007c02 */ /* 0x000fee0008000f00 */
.L_x_143:
[----:B-1----:R1:W2:Y:S02]  /*8370*/  SYNCS.PHASECHK.TRANS64.TRYWAIT P0, [R0+URZ], R3 ;  /* 0x00000003000075a7 */ /* 0x0022a400080011ff */
[----:B--2---:R-:W-:Y:S05]  /*8380*/  @!P0 NANOSLEEP.SYNCS 0x989680 ;  /* 0x009896800000895d */ /* 0x004fea0003900000 */
[----:B------:R-:W2:Y:S02]  /*8390*/  @!P0 SYNCS.PHASECHK.TRANS64 P0, [R0+URZ], R3 ;  /* 0x00000003000085a7 */ /* 0x000ea400080010ff */
[----:B--2---:R-:W-:Y:S05]  /*83a0*/  @!P0 BRA `(.L_x_143) ;  /* 0xfffffffc00f08947 */ /* 0x004fea000383ffff */
[----:B------:R-:W-:Y:S05]  /*83b0*/  BRA `(.L_x_68) ;  /* 0xffffffb400d07947 */ /* 0x000fea000383ffff */
.L_x_72:
[----:B------:R-:W-:-:S07]  /*83c0*/  MOV R0, UR4 ;  /* 0x0000000400007c02 */ /* 0x000fce0008000f00 */
.L_x_144:
[----:B--2---:R2:W4:Y:S02]  /*83d0*/  SYNCS.PHASECHK.TRANS64.TRYWAIT P0, [R0+URZ], R3 ;  /* 0x00000003000075a7 */ /* 0x00452400080011ff */
[----:B----4-:R-:W-:Y:S05]  /*83e0*/  @!P0 NANOSLEEP.SYNCS 0x989680 ;  /* 0x009896800000895d */ /* 0x010fea0003900000 */
[----:B------:R-:W4:Y:S02]  /*83f0*/  @!P0 SYNCS.PHASECHK.TRANS64 P0, [R0+URZ], R3 ;  /* 0x00000003000085a7 */ /* 0x000f2400080010ff */
[----:B----4-:R-:W-:Y:S05]  /*8400*/  @!P0 BRA `(.L_x_144) ;  /* 0xfffffffc00f08947 */ /* 0x010fea000383ffff */
[----:B------:R-:W-:Y:S05]  /*8410*/  BRA `(.L_x_145) ;  /* 0xffffffb800ac7947 */ /* 0x000fea000383ffff */
.L_x_73:
[----:B------:R-:W-:-:S07]  /*8420*/  MOV R0, UR5 ;  /* 0x0000000500007c02 */ /* 0x000fce0008000f00 */
.L_x_146:
[----:B-1----:R1:W2:Y:S02]  /*8430*/  SYNCS.PHASECHK.TRANS64.TRYWAIT P0, [R0+URZ], R3 ;  /* 0x00000003000075a7 */ /* 0x0022a400080011ff */
[----:B--2---:R-:W-:Y:S05]  /*8440*/  @!P0 NANOSLEEP.SYNCS 0x989680 ;  /* 0x009896800000895d */ /* 0x004fea0003900000 */
[----:B------:R-:W2:Y:S02]  /*8450*/  @!P0 SYNCS.PHASECHK.TRANS64 P0, [R0+URZ], R3 ;  /* 0x00000003000085a7 */ /* 0x000ea400080010ff */
[----:B--2---:R-:W-:Y:S05]  /*8460*/  @!P0 BRA `(.L_x_146) ;  /* 0xfffffffc00f08947 */ /* 0x004fea000383ffff */
[----:B------:R-:W-:Y:S05]  /*8470*/  BRA `(.L_x_147) ;  /* 0xffffffb800b87947 */ /* 0x000fea000383ffff */
.L_x_74:
[----:B------:R-:W-:-:S07]  /*8480*/  MOV R0, UR5 ;  /* 0x0000000500007c02 */ /* 0x000fce0008000f00 */
.L_x_148:
[----:B-1----:R1:W2:Y:S02]  /*8490*/  SYNCS.PHASECHK.TRANS64.TRYWAIT P0, [R0+URZ], R3 ;  /* 0x00000003000075a7 */ /* 0x0022a400080011ff */
[----:B--2---:R-:W-:Y:S05]  /*84a0*/  @!P0 NANOSLEEP.SYNCS 0x989680 ;  /* 0x009896800000895d */ /* 0x004fea0003900000 */
[----:B------:R-:W2:Y:S02]  /*84b0*/  @!P0 SYNCS.PHASECHK.TRANS64 P0, [R0+URZ], R3 ;  /* 0x00000003000085a7 */ /* 0x000ea400080010ff */
[----:B--2---:R-:W-:Y:S05]  /*84c0*/  @!P0 BRA `(.L_x_148) ;  /* 0xfffffffc00f08947 */ /* 0x004fea000383ffff */
[----:B------:R-:W-:Y:S05]  /*84d0*/  BRA `(.L_x_149) ;  /* 0xffffffb800c47947 */ /* 0x000fea000383ffff */
.L_x_75:
[----:B------:R-:W-:-:S07]  /*84e0*/  MOV R0, UR4 ;  /* 0x0000000400007c02 */ /* 0x000fce0008000f00 */
.L_x_150:
[----:B-1----:R1:W2:Y:S02]  /*84f0*/  SYNCS.PHASECHK.TRANS64.TRYWAIT P0, [R0+URZ], R3 ;  /* 0x00000003000075a7 */ /* 0x0022a400080011ff */
[----:B--2---:R-:W-:Y:S05]  /*8500*/  @!P0 NANOSLEEP.SYNCS 0x989680 ;  /* 0x009896800000895d */ /* 0x004fea0003900000 */
[----:B------:R-:W2:Y:S02]  /*8510*/  @!P0 SYNCS.PHASECHK.TRANS64 P0, [R0+URZ], R3 ;  /* 0x00000003000085a7 */ /* 0x000ea400080010ff */
[----:B--2---:R-:W-:Y:S05]  /*8520*/  @!P0 BRA `(.L_x_150) ;  /* 0xfffffffc00f08947 */ /* 0x004fea000383ffff */
[----:B------:R-:W-:Y:S05]  /*8530*/  BRA `(.L_x_151) ;  /* 0xffffffb800d07947 */ /* 0x000fea000383ffff */
.L_x_80:
[----:B--2---:R2:W3:Y:S02]  /*8540*/  SYNCS.PHASECHK.TRANS64.TRYWAIT P0, [R12+URZ+0xb0], R9 ;  /* 0x0000b0090c0075a7 */ /* 0x0044e400080011ff */
[----:B---3--:R-:W-:Y:S05]  /*8550*/  @!P0 NANOSLEEP.SYNCS 0x989680 ;  /* 0x009896800000895d */ /* 0x008fea0003900000 */
[----:B------:R-:W3:Y:S02]  /*8560*/  @!P0 SYNCS.PHASECHK.TRANS64 P0, [R12+URZ+0xb0], R9 ;  /* 0x0000b0090c0085a7 */ /* 0x000ee400080010ff */
[----:B---3--:R-:W-:Y:S05]  /*8570*/  @!P0 BRA `(.L_x_80) ;  /* 0xfffffffc00f08947 */ /* 0x008fea000383ffff */
[----:B------:R-:W-:Y:S05]  /*8580*/  BRA `(.L_x_152) ;  /* 0xffffffbc00f07947 */ /* 0x000fea000383ffff */
.L_x_83:
[----:B------:R-:W-:Y:S07]  /*8590*/  MOV R0, UR21 ;  /* 0x0000001500007c02 */ /* 0x000fee0008000f00 */
.L_x_153:
[----:B--2---:R2:W3:Y:S02]  /*85a0*/  SYNCS.PHASECHK.TRANS64.TRYWAIT P2, [R0+URZ+0xa8], R11 ;  /* 0x0000a80b000075a7 */ /* 0x0044e400080411ff */
[----:B---3--:R-:W-:Y:S05]  /*85b0*/  @!P2 NANOSLEEP.SYNCS 0x989680 ;  /* 0x009896800000a95d */ /* 0x008fea0003900000 */
[----:B------:R-:W3:Y:S02]  /*85c0*/  @!P2 SYNCS.PHASECHK.TRANS64 P2, [R0+URZ+0xa8], R11 ;  /* 0x0000a80b0000a5a7 */ /* 0x000ee400080410ff */
[----:B---3--:R-:W-:Y:S05]  /*85d0*/  @!P2 BRA `(.L_x_153) ;  /* 0xfffffffc00f0a947 */ /* 0x008fea000383ffff */
[----:B------:R-:W-:Y:S05]  /*85e0*/  BRA `(.L_x_82) ;  /* 0xffffffc400587947 */ /* 0x000fea000383ffff */
.L_x_86:
[----:B--2---:R-:W-:Y:S07]  /*85f0*/  MOV R0, UR21 ;  /* 0x0000001500007c02 */ /* 0x004fee0008000f00 */
.L_x_154:
[----:B--2---:R2:W3:Y:S02]  /*8600*/  SYNCS.PHASECHK.TRANS64.TRYWAIT P0, [R0+URZ+0x90], R9 ;  /* 0x00009009000075a7 */ /* 0x0044e400080011ff */
[----:B---3--:R-:W-:Y:S05]  /*8610*/  @!P0 NANOSLEEP.SYNCS 0x989680 ;  /* 0x009896800000895d */ /* 0x008fea0003900000 */
[----:B------:R-:W3:Y:S02]  /*8620*/  @!P0 SYNCS.PHASECHK.TRANS64 P0, [R0+URZ+0x90], R9 ;  /* 0x00009009000085a7 */ /* 0x000ee400080010ff */
[----:B---3--:R-:W-:Y:S05]  /*8630*/  @!P0 BRA `(.L_x_154) ;  /* 0xfffffffc00f08947 */ /* 0x008fea000383ffff */
[----:B------:R-:W-:Y:S05]  /*8640*/  BRA `(.L_x_155) ;  /* 0xffffffc400b47947 */ /* 0x000fea000383ffff */
.L_x_87:
[----:B------:R-:W-:Y:S07]  /*8650*/  MOV R0, UR21 ;  /* 0x0000001500007c02 */ /* 0x000fee0008000f00 */
.L_x_156:
[----:B--2---:R2:W3:Y:S02]  /*8660*/  SYNCS.PHASECHK.TRANS64.TRYWAIT P0, [R0+URZ+0x98], R9 ;  /* 0x00009809000075a7 */ /* 0x0044e400080011ff */
[----:B---3--:R-:W-:Y:S05]  /*8670*/  @!P0 NANOSLEEP.SYNCS 0x989680 ;  /* 0x009896800000895d */ /* 0x008fea0003900000 */
[----:B------:R-:W3:Y:S02]  /*8680*/  @!P0 SYNCS.PHASECHK.TRANS64 P0, [R0+URZ+0x98], R9 ;  /* 0x00009809000085a7 */ /* 0x000ee400080010ff */
[----:B---3--:R-:W-:Y:S05]  /*8690*/  @!P0 BRA `(.L_x_156) ;  /* 0xfffffffc00f08947 */ /* 0x008fea000383ffff */
[----:B------:R-:W-:Y:S05]  /*86a0*/  BRA `(.L_x_157) ;  /* 0xffffffc400ec7947 */ /* 0x000fea000383ffff */
.L_x_89:
[----:B------:R-:W-:-:S07]  /*86b0*/  MOV R0, UR21 ;  /* 0x0000001500007c02 */ /* 0x000fce0008000f00 */
.L_x_158:
[----:B---3--:R3:W4:Y:S02]  /*86c0*/  SYNCS.PHASECHK.TRANS64.TRYWAIT P0, [R0+URZ+0x90], R3 ;  /* 0x00009003000075a7 */ /* 0x00872400080011ff */
[----:B----4-:R-:W-:Y:S05]  /*86d0*/  @!P0 NANOSLEEP.SYNCS 0x989680 ;  /* 0x009896800000895d */ /* 0x010fea0003900000 */
[----:B------:R-:W4:Y:S02]  /*86e0*/  @!P0 SYNCS.PHASECHK.TRANS64 P0, [R0+URZ+0x90], R3 ;  /* 0x00009003000085a7 */ /* 0x000f2400080010ff */
[----:B----4-:R-:W-:Y:S05]  /*86f0*/  @!P0 BRA `(.L_x_158) ;  /* 0xfffffffc00f08947 */ /* 0x010fea000383ffff */
[----:B------:R-:W-:Y:S05]  /*8700*/  BRA `(.L_x_159) ;  /* 0xffffffc8005c7947 */ /* 0x000fea000383ffff */
.L_x_91:
[----:B-1----:R1:W2:Y:S02]  /*8710*/  SYNCS.PHASECHK.TRANS64.TRYWAIT P0, [R3+URZ+0xb0], R0 ;  /* 0x0000b000030075a7 */ /* 0x0022a400080011ff */
[----:B--2---:R-:W-:Y:S05]  /*8720*/  @!P0 NANOSLEEP.SYNCS 0x989680 ;  /* 0x009896800000895d */ /* 0x004fea0003900000 */
[----:B------:R-:W2:Y:S02]  /*8730*/  @!P0 SYNCS.PHASECHK.TRANS64 P0, [R3+URZ+0xb0], R0 ;  /* 0x0000b000030085a7 */ /* 0x000ea400080010ff */
[----:B--2---:R-:W-:Y:S05]  /*8740*/  @!P0 BRA `(.L_x_91) ;  /* 0xfffffffc00f08947 */ /* 0x004fea000383ffff */
[----:B------:R-:W-:Y:S05]  /*8750*/  BRA `(.L_x_160) ;  /* 0xffffffcc00247947 */ /* 0x000fea000383ffff */
.L_x_102:
[----:B--2---:R2:W1:Y:S02]  /*8760*/  SYNCS.PHASECHK.TRANS64.TRYWAIT P1, [R2+URZ+0x80], R5 ;  /* 0x00008005020075a7 */ /* 0x00446400080211ff */
[----:B-1----:R-:W-:Y:S05]  /*8770*/  @!P1 NANOSLEEP.SYNCS 0x989680 ;  /* 0x009896800000995d */ /* 0x002fea0003900000 */
[----:B------:R-:W1:Y:S02]  /*8780*/  @!P1 SYNCS.PHASECHK.TRANS64 P1, [R2+URZ+0x80], R5 ;  /* 0x00008005020095a7 */ /* 0x000e6400080210ff */
[----:B-1----:R-:W-:Y:S05]  /*8790*/  @!P1 BRA `(.L_x_102) ;  /* 0xfffffffc00f09947 */ /* 0x002fea000383ffff */
[----:B------:R-:W-:Y:S05]  /*87a0*/  BRA `(.L_x_101) ;  /* 0xffffffd800987947 */ /* 0x000fea000383ffff */
.L_x_104:
[----:B--2---:R2:W4:Y:S02]  /*87b0*/  SYNCS.PHASECHK.TRANS64.TRYWAIT P0, [R100+URZ+0xd0], R3 ;  /* 0x0000d003640075a7 */ /* 0x00452400080011ff */
[----:B----4-:R-:W-:Y:S05]  /*87c0*/  @!P0 NANOSLEEP.SYNCS 0x989680 ;  /* 0x009896800000895d */ /* 0x010fea0003900000 */
[----:B------:R-:W4:Y:S02]  /*87d0*/  @!P0 SYNCS.PHASECHK.TRANS64 P0, [R100+URZ+0xd0], R3 ;  /* 0x0000d003640085a7 */ /* 0x000f2400080010ff */
[----:B----4-:R-:W-:Y:S05]  /*87e0*/  @!P0 BRA `(.L_x_104) ;  /* 0xfffffffc00f08947 */ /* 0x010fea000383ffff */
[----:B------:R-:W-:Y:S05]  /*87f0*/  BRA `(.L_x_103) ;  /* 0xffffffd800e87947 */ /* 0x000fea000383ffff */
.L_x_112:
[----:B---3--:R3:W4:Y:S02]  /*8800*/  SYNCS.PHASECHK.TRANS64.TRYWAIT P0, [R109+URZ+0x80], R4 ;  /* 0x000080046d0075a7 */ /* 0x00872400080011ff */
[----:B----4-:R-:W-:Y:S05]  /*8810*/  @!P0 NANOSLEEP.SYNCS 0x989680 ;  /* 0x009896800000895d */ /* 0x010fea0003900000 */
[----:B------:R-:W4:Y:S02]  /*8820*/  @!P0 SYNCS.PHASECHK.TRANS64 P0, [R109+URZ+0x80], R4 ;  /* 0x000080046d0085a7 */ /* 0x000f2400080010ff */
[----:B----4-:R-:W-:Y:S05]  /*8830*/  @!P0 BRA `(.L_x_112) ;  /* 0xfffffffc00f08947 */ /* 0x010fea000383ffff */
[----:B------:R-:W-:Y:S05]  /*8840*/  BRA `(.L_x_111) ;  /* 0xffffffe400dc7947 */ /* 0x000fea000383ffff */
        .weak           $__internal_0_$__cuda_sm10x_tcgen05_guardrail_trap_col_being_dealloced_not_returned_by_alloc
        .type           $__internal_0_$__cuda_sm10x_tcgen05_guardrail_trap_col_being_dealloced_not_returned_by_alloc,@function
        .size           $__internal_0_$__cuda_sm10x_tcgen05_guardrail_trap_col_being_dealloced_not_returned_by_alloc,($__internal_1_$__cuda_sm10x_tcgen05_guardrail_trap_phase_invalid_during_alloc - $__internal_0_$__cuda_sm10x_tcgen05_guardrail_trap_col_being_dealloced_not_returned_by_alloc)
$__internal_0_$__cuda_sm10x_tcgen05_guardrail_trap_col_being_dealloced_not_returned_by_alloc:
[----:B------:R-:W-:Y:S05]  /*8850*/  BPT.TRAP 0x1 ;  /* 0x000000040000795c */ /* 0x000fea0000300000 */
[----:B------:R-:W-:-:S04]  /*8860*/  HFMA2 R3, -RZ, RZ, 0, 0 ;  /* 0x00000000ff037431 */ /* 0x000fc800000001ff */
[----:B------:R-:W-:Y:S05]  /*8870*/  RET.REL.NODEC R2 `(_ZN7cutlass13device_kernelINS_4gemm6kernel13GemmUniversalIN4cute5tupleIJiiiiEEENS1_10collective13CollectiveMmaINS1_35MainloopSm100TmaUmmaWarpSpecializedILi8ELi2ELi4ENS5_IJNS4_1CILi4EEENSA_ILi2EEENSA_ILi1EEEEEEEENS5_IJNSA_ILi64EEENSA_ILi128EEESH_EEENS_12float_e4m3_tENS5_IJlSD_lEEESJ_SK_NS4_8TiledMMAINS4_8MMA_AtomIJNS4_10MMA_TraitsINS4_19SM100_MMA_F8F6F4_SSEJSJ_SJ_fSG_SH_NS4_17integral_constantINS4_4UMMA5MajorELSR_0EEESS_NSP_INSQ_7ScaleInELST_0EEESU_EEEEEENS4_6LayoutINS5_IJSD_SD_SD_EEENS5_IJNSA_ILi0EEESZ_SZ_EEEEENS5_IJNS4_10UnderscoreES12_S12_EEEEENS4_23SM90_TMA_LOAD_MULTICASTENS4_14ComposedLayoutINS4_7SwizzleILi3ELi4ELi3EEENS4_18smem_ptr_flag_bitsILi8EEENSX_INS5_IJNSA_ILi8EEESH_EEENS5_IJSH_SD_EEEEEEEvNS4_8identityES15_S1F_vS1G_EENS_8epilogue10collective18CollectiveEpilogueINS1I_23Sm100TmaWarpSpecializedILi2ELi2ELi32ELb0ELb0EEEJSI_NS5_IJNSX_ISG_SD_EES1N_EEESJ_SK_SJ_SK_NS1I_6fusion15FusionCallbacksIS1M_NS1P_17LinearCombinationISJ_fSJ_fLNS_15FloatRoundStyleE2EEESI_S1O_JEEENS4_5SM1004TMEM4LOAD26SM100_TMEM_LOAD_16dp32b32xENS4_13SM90_TMA_LOADENS16_INS17_ILi2ELi4ELi3EEES1A_NSX_INS5_IJS1B_SG_EEENS5_IJSG_SD_EEEEEEENS4_39AutoVectorizingCopyWithAssumedAlignmentILi128EEENS4_14SM90_TMA_STOREES24_S26_S26_EEEvvEEEEvNT_6ParamsE) ;  /* 0xffffff7402e07950 */ /* 0x000fea0003c3ffff */
        .weak           $__internal_1_$__cuda_sm10x_tcgen05_guardrail_trap_phase_invalid_during_alloc
        .type           $__internal_1_$__cuda_sm10x_tcgen05_guardrail_trap_phase_invalid_during_alloc,@function
        .size           $__internal_1_$__cuda_sm10x_tcgen05_guardrail_trap_phase_invalid_during_alloc,($__internal_2_$__cuda_sm10x_tcgen05_guardrail_trap_unallocated_columns_being_dealloced - $__internal_1_$__cuda_sm10x_tcgen05_guardrail_trap_phase_invalid_during_alloc)
$__internal_1_$__cuda_sm10x_tcgen05_guardrail_trap_phase_invalid_during_alloc:
[----:B------:R-:W-:Y:S05]  /*8880*/  BPT.TRAP 0x1 ;  /* 0x000000040000795c */ /* 0x000fea0000300000 */
[----:B------:R-:W-:-:S04]  /*8890*/  MOV R5, 0x0 ;  /* 0x0000000000057802 */ /* 0x000fc80000000f00 */
[----:B------:R-:W-:Y:S05]  /*88a0*/  RET.REL.NODEC R4 `(_ZN7cutlass13device_kernelINS_4gemm6kernel13GemmUniversalIN4cute5tupleIJiiiiEEENS1_10collective13CollectiveMmaINS1_35MainloopSm100TmaUmmaWarpSpecializedILi8ELi2ELi4ENS5_IJNS4_1CILi4EEENSA_ILi2EEENSA_ILi1EEEEEEEENS5_IJNSA_ILi64EEENSA_ILi128EEESH_EEENS_12float_e4m3_tENS5_IJlSD_lEEESJ_SK_NS4_8TiledMMAINS4_8MMA_AtomIJNS4_10MMA_TraitsINS4_19SM100_MMA_F8F6F4_SSEJSJ_SJ_fSG_SH_NS4_17integral_constantINS4_4UMMA5MajorELSR_0EEESS_NSP_INSQ_7ScaleInELST_0EEESU_EEEEEENS4_6LayoutINS5_IJSD_SD_SD_EEENS5_IJNSA_ILi0EEESZ_SZ_EEEEENS5_IJNS4_10UnderscoreES12_S12_EEEEENS4_23SM90_TMA_LOAD_MULTICASTENS4_14ComposedLayoutINS4_7SwizzleILi3ELi4ELi3EEENS4_18smem_ptr_flag_bitsILi8EEENSX_INS5_IJNSA_ILi8EEESH_EEENS5_IJSH_SD_EEEEEEEvNS4_8identityES15_S1F_vS1G_EENS_8epilogue10collective18CollectiveEpilogueINS1I_23Sm100TmaWarpSpecializedILi2ELi2ELi32ELb0ELb0EEEJSI_NS5_IJNSX_ISG_SD_EES1N_EEESJ_SK_SJ_SK_NS1I_6fusion15FusionCallbacksIS1M_NS1P_17LinearCombinationISJ_fSJ_fLNS_15FloatRoundStyleE2EEESI_S1O_JEEENS4_5SM1004TMEM4LOAD26SM100_TMEM_LOAD_16dp32b32xENS4_13SM90_TMA_LOADENS16_INS17_ILi2ELi4ELi3EEES1A_NSX_INS5_IJS1B_SG_EEENS5_IJSG_SD_EEEEEEENS4_39AutoVectorizingCopyWithAssumedAlignmentILi128EEENS4_14SM90_TMA_STOREES24_S26_S26_EEEvvEEEEvNT_6ParamsE) ;  /* 0xffffff7404d47950 */ /* 0x000fea0003c3ffff */
        .weak           $__internal_2_$__cuda_sm10x_tcgen05_guardrail_trap_unallocated_columns_being_dealloced
        .type           $__internal_2_$__cuda_sm10x_tcgen05_guardrail_trap_unallocated_columns_being_dealloced,@function
        .size           $__internal_2_$__cuda_sm10x_tcgen05_guardrail_trap_unallocated_columns_being_dealloced,(.L_x_162 - $__internal_2_$__cuda_sm10x_tcgen05_guardrail_trap_unallocated_columns_being_dealloced)
$__internal_2_$__cuda_sm10x_tcgen05_guardrail_trap_unallocated_columns_being_dealloced:
[----:B------:R-:W-:Y:S05]  /*88b0*/  BPT.TRAP 0x1 ;  /* 0x000000040000795c */ /* 0x000fea0000300000 */
[----:B------:R-:W-:-:S04]  /*88c0*/  HFMA2 R3, -RZ, RZ, 0, 0 ;  /* 0x00000000ff037431 */ /* 0x000fc800000001ff */
[----:B------:R-:W-:Y:S05]  /*88d0*/  RET.REL.NODEC R2 `(_ZN7cutlass13device_kernelINS_4gemm6kernel13GemmUniversalIN4cute5tupleIJiiiiEEENS1_10collective13CollectiveMmaINS1_35MainloopSm100TmaUmmaWarpSpecializedILi8ELi2ELi4ENS5_IJNS4_1CILi4EEENSA_ILi2EEENSA_ILi1EEEEEEEENS5_IJNSA_ILi64EEENSA_ILi128EEESH_EEENS_12float_e4m3_tENS5_IJlSD_lEEESJ_SK_NS4_8TiledMMAINS4_8MMA_AtomIJNS4_10MMA_TraitsINS4_19SM100_MMA_F8F6F4_SSEJSJ_SJ_fSG_SH_NS4_17integral_constantINS4_4UMMA5MajorELSR_0EEESS_NSP_INSQ_7ScaleInELST_0EEESU_EEEEEENS4_6LayoutINS5_IJSD_SD_SD_EEENS5_IJNSA_ILi0EEESZ_SZ_EEEEENS5_IJNS4_10UnderscoreES12_S12_EEEEENS4_23SM90_TMA_LOAD_MULTICASTENS4_14ComposedLayoutINS4_7SwizzleILi3ELi4ELi3EEENS4_18smem_ptr_flag_bitsILi8EEENSX_INS5_IJNSA_ILi8EEESH_EEENS5_IJSH_SD_EEEEEEEvNS4_8identityES15_S1F_vS1G_EENS_8epilogue10collective18CollectiveEpilogueINS1I_23Sm100TmaWarpSpecializedILi2ELi2ELi32ELb0ELb0EEEJSI_NS5_IJNSX_ISG_SD_EES1N_EEESJ_SK_SJ_SK_NS1I_6fusion15FusionCallbacksIS1M_NS1P_17LinearCombinationISJ_fSJ_fLNS_15FloatRoundStyleE2EEESI_S1O_JEEENS4_5SM1004TMEM4LOAD26SM100_TMEM_LOAD_16dp32b32xENS4_13SM90_TMA_LOADENS16_INS17_ILi2ELi4ELi3EEES1A_NSX_INS5_IJS1B_SG_EEENS5_IJSG_SD_EEEEEEENS4_39AutoVectorizingCopyWithAssumedAlignmentILi128EEENS4_14SM90_TMA_STOREES24_S26_S26_EEEvvEEEEvNT_6ParamsE) ;  /* 0xffffff7402c87950 */ /* 0x000fea0003c3ffff */
.L_x_161:
[----:B------:R-:W-:-:S00]  /*88e0*/  BRA `(.L_x_161) ;  /* 0xfffffffc00fc7947 */ /* 0x000fc0000383ffff */
[----:B------:R-:W-:-:S00]  /*88f0*/  NOP ;  /* 0x0000000000007918 */ /* 0x000fc00000000000 */
        /* <DEDUP_REMOVED lines=8> */
.L_x_162:


//--------------------- .nv.global.init           --------------------------
	.section	.nv.global.init,"aw",@progbits
.nv.global.init:
	.type		$str$27,@object
	.size		$str$27,($str$28 - $str$27)
$str$27:
        /*0000*/ 	.byte	0x28, 0x61, 0x64, 0x64, 0x72, 0x65, 0x73, 0x73, 0x20, 0x26, 0x20, 0x6d, 0x61, 0x73, 0x6b, 0x29
        /*0010*/ 	.byte	0x20, 0x3d, 0x3d, 0x20, 0x30, 0x00
	.type		$str$28,@object
	.size		$str$28,($str$26 - $str$28)
$str$28:
        /*0016*/ 	.byte	0x2f, 0x74, 0x6d, 0x70, 0x2f, 0x63, 0x75, 0x74, 0x6c, 0x61, 0x73, 0x73, 0x5f, 0x73, 0x77, 0x65
        /*0026*/ 	.byte	0x65, 0x70, 0x5f, 0x73, 0x72, 0x63, 0x2f, 0x69, 0x6e, 0x63, 0x6c, 0x75, 0x64, 0x65, 0x2f, 0x63
        /*0036*/ 	.byte	0x75, 0x74, 0x65, 0x2f, 0x70, 0x6f, 0x69, 0x6e, 0x74, 0x65, 0x72, 0x5f, 0x66, 0x6c, 0x61, 0x67
        /*0046*/ 	.byte	0x67, 0x65, 0x64, 0x2e, 0x68, 0x70, 0x70, 0x00
	.type		$str$26,@object
	.size		$str$26,($str$25 - $str$26)
$str$26:
        /*004e*/ 	.byte	0x2f, 0x74, 0x6d, 0x70, 0x2f, 0x63, 0x75, 0x74, 0x6c, 0x61, 0x73, 0x73, 0x5f, 0x73, 0x77, 0x65
        /*005e*/ 	.byte	0x65, 0x70, 0x5f, 0x73, 0x72, 0x63, 0x2f, 0x69, 0x6e, 0x63, 0x6c, 0x75, 0x64, 0x65, 0x2f, 0x63
        /*006e*/ 	.byte	0x75, 0x74, 0x65, 0x2f, 0x61, 0x74, 0x6f, 0x6d, 0x2f, 0x63, 0x6f, 0x70, 0x79, 0x5f, 0x74, 0x72
        /*007e*/ 	.byte	0x61, 0x69, 0x74, 0x73, 0x5f, 0x73, 0x6d, 0x31, 0x30, 0x30, 0x2e, 0x68, 0x70, 0x70, 0x00
	.type		$str$25,@object
	.size		$str$25,(__unnamed_1 - $str$25)
$str$25:
        /*008d*/ 	.byte	0x28, 0x28, 0x75, 0x69, 0x6e, 0x74, 0x33, 0x32, 0x5f, 0x74, 0x28, 0x74, 0x68, 0x72, 0x65, 0x61
        /*009d*/ 	.byte	0x64, 0x49, 0x64, 0x78, 0x2e, 0x78, 0x29, 0x20, 0x2f, 0x20, 0x33, 0x32, 0x29, 0x20, 0x25, 0x20
        /*00ad*/ 	.byte	0x34, 0x29, 0x20, 0x3d, 0x3d, 0x20, 0x28, 0x28, 0x28, 0x74, 0x6d, 0x65, 0x6d, 0x5f, 0x61, 0x64
        /*00bd*/ 	.byte	0x64, 0x72, 0x20, 0x3e, 0x3e, 0x20, 0x31, 0x36, 0x29, 0x20, 0x2f, 0x20, 0x33, 0x32, 0x29, 0x20
        /*00cd*/ 	.byte	0x25, 0x20, 0x34, 0x29, 0x00
	.type		__unnamed_1,@object
	.size		__unnamed_1,(__unnamed_2 - __unnamed_1)
__unnamed_1:
        /*00d2*/ 	.byte	0x61, 0x75, 0x74, 0x6f, 0x20, 0x63, 0x75, 0x74, 0x65, 0x3a, 0x3a, 0x61, 0x73, 0x5f, 0x70, 0x6f
        /* <DEDUP_REMOVED lines=24> */
        /*0262*/ 	.byte	0x3c, 0x34, 0x30, 0x39, 0x36, 0x3e, 0x3e, 0x3e, 0x3e, 0x5d, 0x00
	.type		__unnamed_2,@object
	.size		__unnamed_2,(.L_2 - __unnamed_2)
__unnamed_2:
        /* <DEDUP_REMOVED lines=40> */
        /*04ed*/ 	.byte	0x74, 0x65, 0x3a, 0x3a, 0x43, 0x3c, 0x30, 0x3e, 0x3e, 0x3e, 0x3e, 0x5d, 0x00
.L_2:


//--------------------- .nv.shared._ZN7cutlass13device_kernelINS_4gemm6kernel13GemmUniversalIN4cute5tupleIJiiiiEEENS1_10collective13CollectiveMmaINS1_35MainloopSm100TmaUmmaWarpSpecializedILi8ELi2ELi4ENS5_IJNS4_1CILi4EEENSA_ILi2EEENSA_ILi1EEEEEEEENS5_IJNSA_ILi64EEENSA_ILi128EEESH_EEENS_12float_e4m3_tENS5_IJlSD_lEEESJ_SK_NS4_8TiledMMAINS4_8MMA_AtomIJNS4_10MMA_TraitsINS4_19SM100_MMA_F8F6F4_SSEJSJ_SJ_fSG_SH_NS4_17integral_constantINS4_4UMMA5MajorELSR_0EEESS_NSP_INSQ_7ScaleInELST_0EEESU_EEEEEENS4_6LayoutINS5_IJSD_SD_SD_EEENS5_IJNSA_ILi0EEESZ_SZ_EEEEENS5_IJNS4_10UnderscoreES12_S12_EEEEENS4_23SM90_TMA_LOAD_MULTICASTENS4_14ComposedLayoutINS4_7SwizzleILi3ELi4ELi3EEENS4_18smem_ptr_flag_bitsILi8EEENSX_INS5_IJNSA_ILi8EEESH_EEENS5_IJSH_SD_EEEEEEEvNS4_8identityES15_S1F_vS1G_EENS_8epilogue10collective18CollectiveEpilogueINS1I_23Sm100TmaWarpSpecializedILi2ELi2ELi32ELb0ELb0EEEJSI_NS5_IJNSX_ISG_SD_EES1N_EEESJ_SK_SJ_SK_NS1I_6fusion15FusionCallbacksIS1M_NS1P_17LinearCombinationISJ_fSJ_fLNS_15FloatRoundStyleE2EEESI_S1O_JEEENS4_5SM1004TMEM4LOAD26SM100_TMEM_LOAD_16dp32b32xENS4_13SM90_TMA_LOADENS16_INS17_ILi2ELi4ELi3EEES1A_NSX_INS5_IJS1B_SG_EEENS5_IJSG_SD_EEEEEEENS4_39AutoVectorizingCopyWithAssumedAlignmentILi128EEENS4_14SM90_TMA_STOREES24_S26_S26_EEEvvEEEEvNT_6ParamsE --------------------------
	.section	.nv.shared._ZN7cutlass13device_kernelINS_4gemm6kernel13GemmUniversalIN4cute5tupleIJiiiiEEENS1_10collective13CollectiveMmaINS1_35MainloopSm100TmaUmmaWarpSpecializedILi8ELi2ELi4ENS5_IJNS4_1CILi4EEENSA_ILi2EEENSA_ILi1EEEEEEEENS5_IJNSA_ILi64EEENSA_ILi128EEESH_EEENS_12float_e4m3_tENS5_IJlSD_lEEESJ_SK_NS4_8TiledMMAINS4_8MMA_AtomIJNS4_10MMA_TraitsINS4_19SM100_MMA_F8F6F4_SSEJSJ_SJ_fSG_SH_NS4_17integral_constantINS4_4UMMA5MajorELSR_0EEESS_NSP_INSQ_7ScaleInELST_0EEESU_EEEEEENS4_6LayoutINS5_IJSD_SD_SD_EEENS5_IJNSA_ILi0EEESZ_SZ_EEEEENS5_IJNS4_10UnderscoreES12_S12_EEEEENS4_23SM90_TMA_LOAD_MULTICASTENS4_14ComposedLayoutINS4_7SwizzleILi3ELi4ELi3EEENS4_18smem_ptr_flag_bitsILi8EEENSX_INS5_IJNSA_ILi8EEESH_EEENS5_IJSH_SD_EEEEEEEvNS4_8identityES15_S1F_vS1G_EENS_8epilogue10collective18CollectiveEpilogueINS1I_23Sm100TmaWarpSpecializedILi2ELi2ELi32ELb0ELb0EEEJSI_NS5_IJNSX_ISG_SD_EES1N_EEESJ_SK_SJ_SK_NS1I_6fusion15FusionCallbacksIS1M_NS1P_17LinearCombinationISJ_fSJ_fLNS_15FloatRoundStyleE2EEESI_S1O_JEEENS4_5SM1004TMEM4LOAD26SM100_TMEM_LOAD_16dp32b32xENS4_13SM90_TMA_LOADENS16_INS17_ILi2ELi4ELi3EEES1A_NSX_INS5_IJS1B_SG_EEENS5_IJSG_SD_EEEEEEENS4_39AutoVectorizingCopyWithAssumedAlignmentILi128EEENS4_14SM90_TMA_STOREES24_S26_S26_EEEvvEEEEvNT_6ParamsE,"aw",@nobits
	.sectionflags	@""
	.align	16
	.zero		1024


//--------------------- .nv.shared.reserved.0     --------------------------
	.section	.nv.shared.reserved.0,"aw",@nobits
	.weak		__nv_reservedSMEM_offset_0_alias
	.size		__nv_reservedSMEM_offset_0_alias, 0, 64
	.other		__nv_reservedSMEM_offset_0_alias,@"STO_CUDA_RESERVED_SHARED STV_DEFAULT"
__nv_reservedSMEM_offset_0_alias:
	.zero		0
.nv.shared.reserved.0:
	.zero		64
	.weak		__nv_reservedSMEM_tcgen05_partition
	.type		__nv_reservedSMEM_tcgen05_partition,@object
	.size		__nv_reservedSMEM_tcgen05_partition,(.L_0 - __nv_reservedSMEM_tcgen05_partition)
__nv_reservedSMEM_tcgen05_partition:
	.zero		32
.L_0:


//--------------------- .nv.global                --------------------------
	.section	.nv.global,"aw",@nobits
.nv.global:
	.type		_ZN40_INTERNAL_ec921ffa_4_k_cu_34d28b94_301324cute1_E,@object
	.size		_ZN40_INTERNAL_ec921ffa_4_k_cu_34d28b94_301324cute1_E,(_ZN40_INTERNAL_ec921ffa_4_k_cu_34d28b94_301324cuda3std3__45__cpo6cbeginE - _ZN40_INTERNAL_ec921ffa_4_k_cu_34d28b94_301324cute1_E)
_ZN40_INTERNAL_ec921ffa_4_k_cu_34d28b94_301324cute1_E:
	.zero		1
	.type		_ZN40_INTERNAL_ec921ffa_4_k_cu_34d28b94_301324cuda3std3__45__cpo6cbeginE,@object
	.size		_ZN40_INTERNAL_ec921ffa_4_k_cu_34d28b94_301324cuda3std3__45__cpo6cbeginE,(_ZN40_INTERNAL_ec921ffa_4_k_cu_34d28b94_301324cuda3std3__48in_placeE - _ZN40_INTERNAL_ec921ffa_4_k_cu_34d28b94_301324cuda3std3__45__cpo6cbeginE)
_ZN40_INTERNAL_ec921ffa_4_k_cu_34d28b94_301324cuda3std3__45__cpo6cbeginE:
	.zero		1
	.type		_ZN40_INTERNAL_ec921ffa_4_k_cu_34d28b94_301324cuda3std3__48in_placeE,@object
	.size		_ZN40_INTERNAL_ec921ffa_4_k_cu_34d28b94_301324cuda3std3__48in_placeE,(_ZN40_INTERNAL_ec921ffa_4_k_cu_34d28b94_301324cuda3std6ranges3__45__cpo9iter_moveE - _ZN40_INTERNAL_ec921ffa_4_k_cu_34d28b94_301324cuda3std3__48in_placeE)
_ZN40_INTERNAL_ec921ffa_4_k_cu_34d28b94_301324cuda3std3__48in_placeE:
	.zero		1
	.type		_ZN40_INTERNAL_ec921ffa_4_k_cu_34d28b94_301324cuda3std6ranges3__45__cpo9iter_moveE,@object
	.size		_ZN40_INTERNAL_ec921ffa_4_k_cu_34d28b94_301324cuda3std6ranges3__45__cpo9iter_moveE,(_ZN40_INTERNAL_ec921ffa_4_k_cu_34d28b94_301324cuda3std3__45__cpo5beginE - _ZN40_INTERNAL_ec921ffa_4_k_cu_34d28b94_301324cuda3std6ranges3__45__cpo9iter_moveE)
_ZN40_INTERNAL_ec921ffa_4_k_cu_34d28b94_301324cuda3std6ranges3__45__cpo9iter_moveE:
	.zero		1
	.type		_ZN40_INTERNAL_ec921ffa_4_k_cu_34d28b94_301324cuda3std3__45__cpo5beginE,@object
	.size		_ZN40_INTERNAL_ec921ffa_4_k_cu_34d28b94_301324cuda3std3__45__cpo5beginE,(_ZN40_INTERNAL_ec921ffa_4_k_cu_34d28b94_301324cuda3std3__442_GLOBAL__N__ec921ffa_4_k_cu_34d28b94_301326ignoreE - _ZN40_INTERNAL_ec921ffa_4_k_cu_34d28b94_301324cuda3std3__45__cpo5beginE)
_ZN40_INTERNAL_ec921ffa_4_k_cu_34d28b94_301324cuda3std3__45__cpo5beginE:
	.zero		1
	.type		_ZN40_INTERNAL_ec921ffa_4_k_cu_34d28b94_301324cuda3std3__442_GLOBAL__N__ec921ffa_4_k_cu_34d28b94_301326ignoreE,@object
	.size		_ZN40_INTERNAL_ec921ffa_4_k_cu_34d28b94_301324cuda3std3__442_GLOBAL__N__ec921ffa_4_k_cu_34d28b94_301326ignoreE,(_ZN40_INTERNAL_ec921ffa_4_k_cu_34d28b94_301324cute7productE - _ZN40_INTERNAL_ec921ffa_4_k_cu_34d28b94_301324cuda3std3__442_GLOBAL__N__ec921ffa_4_k_cu_34d28b94_301326ignoreE)
_ZN40_INTERNAL_ec921ffa_4_k_cu_34d28b94_301324cuda3std3__442_GLOBAL__N__ec921ffa_4_k_cu_34d28b94_301326ignoreE:
	.zero		1
	.type		_ZN40_INTERNAL_ec921ffa_4_k_cu_34d28b94_301324cute7productE,@object
	.size		_ZN40_INTERNAL_ec921ffa_4_k_cu_34d28b94_301324cute7productE,(_ZN40_INTERNAL_ec921ffa_4_k_cu_34d28b94_301324cuda3std3__45__cpo3endE - _ZN40_INTERNAL_ec921ffa_4_k_cu_34d28b94_301324cute7productE)
_ZN40_INTERNAL_ec921ffa_4_k_cu_34d28b94_301324cute7productE:
	.zero		1
	.type		_ZN40_INTERNAL_ec921ffa_4_k_cu_34d28b94_301324cuda3std3__45__cpo3endE,@object
	.size		_ZN40_INTERNAL_ec921ffa_4_k_cu_34d28b94_301324cuda3std3__45__cpo3endE,(_ZN40_INTERNAL_ec921ffa_4_k_cu_34d28b94_301324cuda3std3__419piecewise_constructE - _ZN40_INTERNAL_ec921ffa_4_k_cu_34d28b94_301324cuda3std3__45__cpo3endE)
_ZN40_INTERNAL_ec921ffa_4_k_cu_34d28b94_301324cuda3std3__45__cpo3endE:
	.zero		1
	.type		_ZN40_INTERNAL_ec921ffa_4_k_cu_34d28b94_301324cuda3std3__419piecewise_constructE,@object
	.size		_ZN40_INTERNAL_ec921ffa_4_k_cu_34d28b94_301324cuda3std3__419piecewise_constructE,(_ZN40_INTERNAL_ec921ffa_4_k_cu_34d28b94_301324cuda3std3__45__cpo4cendE - _ZN40_INTERNAL_ec921ffa_4_k_cu_34d28b94_301324cuda3std3__419piecewise_constructE)
_ZN40_INTERNAL_ec921ffa_4_k_cu_34d28b94_301324cuda3std3__419piecewise_constructE:
	.zero		1
	.type		_ZN40_INTERNAL_ec921ffa_4_k_cu_34d28b94_301324cuda3std3__45__cpo4cendE,@object
	.size		_ZN40_INTERNAL_ec921ffa_4_k_cu_34d28b94_301324cuda3std3__45__cpo4cendE,(_ZN40_INTERNAL_ec921ffa_4_k_cu_34d28b94_301324cuda3std6ranges3__45__cpo4swapE - _ZN40_INTERNAL_ec921ffa_4_k_cu_34d28b94_301324cuda3std3__45__cpo4cendE)
_ZN40_INTERNAL_ec921ffa_4_k_cu_34d28b94_301324cuda3std3__45__cpo4cendE:
	.zero		1
	.type		_ZN40_INTERNAL_ec921ffa_4_k_cu_34d28b94_301324cuda3std6ranges3__45__cpo4swapE,@object
	.size		_ZN40_INTERNAL_ec921ffa_4_k_cu_34d28b94_301324cuda3std6ranges3__45__cpo4swapE,(.L_10 - _ZN40_INTERNAL_ec921ffa_4_k_cu_34d28b94_301324cuda3std6ranges3__45__cpo4swapE)
_ZN40_INTERNAL_ec921ffa_4_k_cu_34d28b94_301324cuda3std6ranges3__45__cpo4swapE:
	.zero		1
.L_10:


//--------------------- .nv.constant0._ZN7cutlass13device_kernelINS_4gemm6kernel13GemmUniversalIN4cute5tupleIJiiiiEEENS1_10collective13CollectiveMmaINS1_35MainloopSm100TmaUmmaWarpSpecializedILi8ELi2ELi4ENS5_IJNS4_1CILi4EEENSA_ILi2EEENSA_ILi1EEEEEEEENS5_IJNSA_ILi64EEENSA_ILi128EEESH_EEENS_12float_e4m3_tENS5_IJlSD_lEEESJ_SK_NS4_8TiledMMAINS4_8MMA_AtomIJNS4_10MMA_TraitsINS4_19SM100_MMA_F8F6F4_SSEJSJ_SJ_fSG_SH_NS4_17integral_constantINS4_4UMMA5MajorELSR_0EEESS_NSP_INSQ_7ScaleInELST_0EEESU_EEEEEENS4_6LayoutINS5_IJSD_SD_SD_EEENS5_IJNSA_ILi0EEESZ_SZ_EEEEENS5_IJNS4_10UnderscoreES12_S12_EEEEENS4_23SM90_TMA_LOAD_MULTICASTENS4_14ComposedLayoutINS4_7SwizzleILi3ELi4ELi3EEENS4_18smem_ptr_flag_bitsILi8EEENSX_INS5_IJNSA_ILi8EEESH_EEENS5_IJSH_SD_EEEEEEEvNS4_8identityES15_S1F_vS1G_EENS_8epilogue10collective18CollectiveEpilogueINS1I_23Sm100TmaWarpSpecializedILi2ELi2ELi32ELb0ELb0EEEJSI_NS5_IJNSX_ISG_SD_EES1N_EEESJ_SK_SJ_SK_NS1I_6fusion15FusionCallbacksIS1M_NS1P_17LinearCombinationISJ_fSJ_fLNS_15FloatRoundStyleE2EEESI_S1O_JEEENS4_5SM1004TMEM4LOAD26SM100_TMEM_LOAD_16dp32b32xENS4_13SM90_TMA_LOADENS16_INS17_ILi2ELi4ELi3EEES1A_NSX_INS5_IJS1B_SG_EEENS5_IJSG_SD_EEEEEEENS4_39AutoVectorizingCopyWithAssumedAlignmentILi128EEENS4_14SM90_TMA_STOREES24_S26_S26_EEEvvEEEEvNT_6ParamsE --------------------------
	.section	.nv.constant0._ZN7cutlass13device_kernelINS_4gemm6kernel13GemmUniversalIN4cute5tupleIJiiiiEEENS1_10collective13CollectiveMmaINS1_35MainloopSm100TmaUmmaWarpSpecializedILi8ELi2ELi4ENS5_IJNS4_1CILi4EEENSA_ILi2EEENSA_ILi1EEEEEEEENS5_IJNSA_ILi64EEENSA_ILi128EEESH_EEENS_12float_e4m3_tENS5_IJlSD_lEEESJ_SK_NS4_8TiledMMAINS4_8MMA_AtomIJNS4_10MMA_TraitsINS4_19SM100_MMA_F8F6F4_SSEJSJ_SJ_fSG_SH_NS4_17integral_constantINS4_4UMMA5MajorELSR_0EEESS_NSP_INSQ_7ScaleInELST_0EEESU_EEEEEENS4_6LayoutINS5_IJSD_SD_SD_EEENS5_IJNSA_ILi0EEESZ_SZ_EEEEENS5_IJNS4_10UnderscoreES12_S12_EEEEENS4_23SM90_TMA_LOAD_MULTICASTENS4_14ComposedLayoutINS4_7SwizzleILi3ELi4ELi3EEENS4_18smem_ptr_flag_bitsILi8EEENSX_INS5_IJNSA_ILi8EEESH_EEENS5_IJSH_SD_EEEEEEEvNS4_8identityES15_S1F_vS1G_EENS_8epilogue10collective18CollectiveEpilogueINS1I_23Sm100TmaWarpSpecializedILi2ELi2ELi32ELb0ELb0EEEJSI_NS5_IJNSX_ISG_SD_EES1N_EEESJ_SK_SJ_SK_NS1I_6fusion15FusionCallbacksIS1M_NS1P_17LinearCombinationISJ_fSJ_fLNS_15FloatRoundStyleE2EEESI_S1O_JEEENS4_5SM1004TMEM4LOAD26SM100_TMEM_LOAD_16dp32b32xENS4_13SM90_TMA_LOADENS16_INS17_ILi2ELi4ELi3EEES1A_NSX_INS5_IJS1B_SG_EEENS5_IJSG_SD_EEEEEEENS4_39AutoVectorizingCopyWithAssumedAlignmentILi128EEENS4_14SM90_TMA_STOREES24_S26_S26_EEEvvEEEEvNT_6ParamsE,"a",@progbits
	.sectionflags	@""
	.align	4
.nv.constant0._ZN7cutlass13device_kernelINS_4gemm6kernel13GemmUniversalIN4cute5tupleIJiiiiEEENS1_10collective13CollectiveMmaINS1_35MainloopSm100TmaUmmaWarpSpecializedILi8ELi2ELi4ENS5_IJNS4_1CILi4EEENSA_ILi2EEENSA_ILi1EEEEEEEENS5_IJNSA_ILi64EEENSA_ILi128EEESH_EEENS_12float_e4m3_tENS5_IJlSD_lEEESJ_SK_NS4_8TiledMMAINS4_8MMA_AtomIJNS4_10MMA_TraitsINS4_19SM100_MMA_F8F6F4_SSEJSJ_SJ_fSG_SH_NS4_17integral_constantINS4_4UMMA5MajorELSR_0EEESS_NSP_INSQ_7ScaleInELST_0EEESU_EEEEEENS4_6LayoutINS5_IJSD_SD_SD_EEENS5_IJNSA_ILi0EEESZ_SZ_EEEEENS5_IJNS4_10UnderscoreES12_S12_EEEEENS4_23SM90_TMA_LOAD_MULTICASTENS4_14ComposedLayoutINS4_7SwizzleILi3ELi4ELi3EEENS4_18smem_ptr_flag_bitsILi8EEENSX_INS5_IJNSA_ILi8EEESH_EEENS5_IJSH_SD_EEEEEEEvNS4_8identityES15_S1F_vS1G_EENS_8epilogue10collective18CollectiveEpilogueINS1I_23Sm100TmaWarpSpecializedILi2ELi2ELi32ELb0ELb0EEEJSI_NS5_IJNSX_ISG_SD_EES1N_EEESJ_SK_SJ_SK_NS1I_6fusion15FusionCallbacksIS1M_NS1P_17LinearCombinationISJ_fSJ_fLNS_15FloatRoundStyleE2EEESI_S1O_JEEENS4_5SM1004TMEM4LOAD26SM100_TMEM_LOAD_16dp32b32xENS4_13SM90_TMA_LOADENS16_INS17_ILi2ELi4ELi3EEES1A_NSX_INS5_IJS1B_SG_EEENS5_IJSG_SD_EEEEEEENS4_39AutoVectorizingCopyWithAssumedAlignmentILi128EEENS4_14SM90_TMA_STOREES24_S26_S26_EEEvvEEEEvNT_6ParamsE:
	.zero		2944


//--------------------- SYMBOLS --------------------------

	.type		.nv.reservedSmem.offset0,@object
	.size		.nv.reservedSmem.offset0,0x4
	.type		.nv.reservedSmem.cap,@object
	.size		.nv.reservedSmem.cap,0x4
	.type		__assertfail,@function
